// auto-generated by cutlass_sweep.gemm — config: {"arch": "sm_90", "cluster_m": 1, "cluster_n": 2, "dtype": "fp16", "dtype_b": "fp16", "layout": "nt", "stages": 0, "tile_k": 64, "tile_m": 128, "tile_n": 128}
#include "cutlass/cutlass.h"
#include "cutlass/gemm/collective/collective_builder.hpp"
#include "cutlass/gemm/device/gemm_universal_adapter.h"
#include "cutlass/gemm/kernel/gemm_universal.hpp"
#include "cutlass/epilogue/collective/collective_builder.hpp"

using ElemA = cutlass::half_t;
using ElemB = cutlass::half_t;
using ElemCD = cutlass::half_t;
using Acc  = float;
using TileShape    = cute::Shape<cute::_128, cute::_128, cute::_64>;
using ClusterShape = cute::Shape<cute::_1, cute::_2, cute::_1>;

using CollectiveEpilogue = typename cutlass::epilogue::collective::CollectiveBuilder<
    cutlass::arch::Sm90, cutlass::arch::OpClassTensorOp,
    TileShape, ClusterShape,
    cutlass::epilogue::collective::EpilogueTileAuto,
    Acc, Acc,
    ElemCD, cutlass::layout::RowMajor, 128 / cutlass::sizeof_bits<ElemCD>::value,
    ElemCD, cutlass::layout::RowMajor, 128 / cutlass::sizeof_bits<ElemCD>::value,
    cutlass::epilogue::collective::EpilogueScheduleAuto
  >::CollectiveOp;

using CollectiveMainloop = typename cutlass::gemm::collective::CollectiveBuilder<
    cutlass::arch::Sm90, cutlass::arch::OpClassTensorOp,
    ElemA, cutlass::layout::RowMajor, 128 / cutlass::sizeof_bits<ElemA>::value,
    ElemB, cutlass::layout::ColumnMajor, 128 / cutlass::sizeof_bits<ElemB>::value,
    Acc,
    TileShape, ClusterShape,
    cutlass::gemm::collective::StageCountAutoCarveout<static_cast<int>(sizeof(typename CollectiveEpilogue::SharedStorage))>,
    cutlass::gemm::collective::KernelScheduleAuto
  >::CollectiveOp;

using GemmKernel = cutlass::gemm::kernel::GemmUniversal<
    cute::Shape<int,int,int,int>,
    CollectiveMainloop,
    CollectiveEpilogue
>;
using Gemm = cutlass::gemm::device::GemmUniversalAdapter<GemmKernel>;

// Force the device kernel symbol into the cubin without needing a host main.
auto* _anchor = &cutlass::device_kernel<GemmKernel>;


// ===== COMPILED SASS (sm_90a) =====

	.target	sm_90a

	.elftype	@"ET_EXEC"


//--------------------- .note.nv.tkinfo           --------------------------
	.section	.note.nv.tkinfo,"",@"SHT_NOTE"
	.sectionflags	@"SHF_NOTE_NV_TKINFO"
	.tkinfo
        /*0018*/ 	.word	0x00000002
        /*0030*/ 	.string	""
        /*0030*/ 	.string	"ptxas"
        /*0030*/ 	.string	"Cuda compilation tools, release 13.0, V13.0.88"
        /*0030*/ 	.string	"Build cuda_13.0.r13.0/compiler.36424714_0"
        /*0030*/ 	.string	"-arch sm_90a -m 64 "



//--------------------- .note.nv.cuinfo           --------------------------
	.section	.note.nv.cuinfo,"",@"SHT_NOTE"
	.sectionflags	@"SHF_NOTE_NV_CUINFO"
        /*0018*/ 	.short	0x0002
        /*001a*/ 	.short	0x005a
        /*001c*/ 	.short	0x0082
	.zero		2


//--------------------- .nv.info                  --------------------------
	.section	.nv.info,"",@"SHT_CUDA_INFO"
	.align	4


	//----- nvinfo : EIATTR_REGCOUNT
	.align		4
        /*0000*/ 	.byte	0x04, 0x2f
        /*0002*/ 	.short	(.L_15 - .L_14)
	.align		4
.L_14:
        /*0004*/ 	.word	index@(_ZN7cutlass13device_kernelINS_4gemm6kernel13GemmUniversalIN4cute5tupleIJiiiiEEENS1_10collective13CollectiveMmaINS1_34MainloopSm90TmaGmmaWarpSpecializedILi7ENS5_IJNS4_1CILi1EEENSA_ILi2EEESB_EEENS1_35KernelTmaWarpSpecializedCooperativeEEENS5_IJNSA_ILi128EEESG_NSA_ILi64EEEEEENS_6half_tENS5_IJlSB_lEEESJ_SK_NS4_8TiledMMAINS4_8MMA_AtomIJNS4_4SM904GMMA26MMA_64x128x16_F32F16F16_SSILNSO_5MajorE0ELSQ_0ELNSO_7ScaleInE1ELSR_1EEEEEENS4_6LayoutINS5_IJSC_SB_SB_EEENS5_IJSB_NSA_ILi0EEESW_EEEEENS5_IJNS4_10UnderscoreESZ_SZ_EEEEENS4_23SM90_TMA_LOAD_MULTICASTENS4_14ComposedLayoutINS4_7SwizzleILi3ELi4ELi3EEENS4_18smem_ptr_flag_bitsILi16EEENSU_INS5_IJNSA_ILi8EEESH_EEENS5_IJSH_SB_EEEEEEEvNS4_8identityENS4_13SM90_TMA_LOADES1C_vS1D_EENS_8epilogue10collective6detail29Sm90TmaWarpSpecializedAdapterINS1H_15DefaultEpilogueISJ_SK_SK_NS1G_6thread17LinearCombinationISJ_Li1EffLNS1L_9ScaleType4KindE0ELNS_15FloatRoundStyleE2ESJ_EENS1_15EpilogueDefaultEEEEEvvEEEEvNT_6ParamsE)
        /*0008*/ 	.word	0x000000a8


	//----- nvinfo : EIATTR_FRAME_SIZE
	.align		4
.L_15:
        /*000c*/ 	.byte	0x04, 0x11
        /*000e*/ 	.short	(.L_17 - .L_16)
	.align		4
.L_16:
        /*0010*/ 	.word	index@(_ZN7cutlass13device_kernelINS_4gemm6kernel13GemmUniversalIN4cute5tupleIJiiiiEEENS1_10collective13CollectiveMmaINS1_34MainloopSm90TmaGmmaWarpSpecializedILi7ENS5_IJNS4_1CILi1EEENSA_ILi2EEESB_EEENS1_35KernelTmaWarpSpecializedCooperativeEEENS5_IJNSA_ILi128EEESG_NSA_ILi64EEEEEENS_6half_tENS5_IJlSB_lEEESJ_SK_NS4_8TiledMMAINS4_8MMA_AtomIJNS4_4SM904GMMA26MMA_64x128x16_F32F16F16_SSILNSO_5MajorE0ELSQ_0ELNSO_7ScaleInE1ELSR_1EEEEEENS4_6LayoutINS5_IJSC_SB_SB_EEENS5_IJSB_NSA_ILi0EEESW_EEEEENS5_IJNS4_10UnderscoreESZ_SZ_EEEEENS4_23SM90_TMA_LOAD_MULTICASTENS4_14ComposedLayoutINS4_7SwizzleILi3ELi4ELi3EEENS4_18smem_ptr_flag_bitsILi16EEENSU_INS5_IJNSA_ILi8EEESH_EEENS5_IJSH_SB_EEEEEEEvNS4_8identityENS4_13SM90_TMA_LOADES1C_vS1D_EENS_8epilogue10collective6detail29Sm90TmaWarpSpecializedAdapterINS1H_15DefaultEpilogueISJ_SK_SK_NS1G_6thread17LinearCombinationISJ_Li1EffLNS1L_9ScaleType4KindE0ELNS_15FloatRoundStyleE2ESJ_EENS1_15EpilogueDefaultEEEEEvvEEEEvNT_6ParamsE)
        /*0014*/ 	.word	0x00000000


	//----- nvinfo : EIATTR_MIN_STACK_SIZE
	.align		4
.L_17:
        /*0018*/ 	.byte	0x04, 0x12
        /*001a*/ 	.short	(.L_19 - .L_18)
	.align		4
.L_18:
        /*001c*/ 	.word	index@(_ZN7cutlass13device_kernelINS_4gemm6kernel13GemmUniversalIN4cute5tupleIJiiiiEEENS1_10collective13CollectiveMmaINS1_34MainloopSm90TmaGmmaWarpSpecializedILi7ENS5_IJNS4_1CILi1EEENSA_ILi2EEESB_EEENS1_35KernelTmaWarpSpecializedCooperativeEEENS5_IJNSA_ILi128EEESG_NSA_ILi64EEEEEENS_6half_tENS5_IJlSB_lEEESJ_SK_NS4_8TiledMMAINS4_8MMA_AtomIJNS4_4SM904GMMA26MMA_64x128x16_F32F16F16_SSILNSO_5MajorE0ELSQ_0ELNSO_7ScaleInE1ELSR_1EEEEEENS4_6LayoutINS5_IJSC_SB_SB_EEENS5_IJSB_NSA_ILi0EEESW_EEEEENS5_IJNS4_10UnderscoreESZ_SZ_EEEEENS4_23SM90_TMA_LOAD_MULTICASTENS4_14ComposedLayoutINS4_7SwizzleILi3ELi4ELi3EEENS4_18smem_ptr_flag_bitsILi16EEENSU_INS5_IJNSA_ILi8EEESH_EEENS5_IJSH_SB_EEEEEEEvNS4_8identityENS4_13SM90_TMA_LOADES1C_vS1D_EENS_8epilogue10collective6detail29Sm90TmaWarpSpecializedAdapterINS1H_15DefaultEpilogueISJ_SK_SK_NS1G_6thread17LinearCombinationISJ_Li1EffLNS1L_9ScaleType4KindE0ELNS_15FloatRoundStyleE2ESJ_EENS1_15EpilogueDefaultEEEEEvvEEEEvNT_6ParamsE)
        /*0020*/ 	.word	0x00000000
.L_19:


//--------------------- .nv.compat                --------------------------
	.section	.nv.compat,"",@"SHT_CUDA_COMPAT_INFO"
	.align	4
        /*0000*/ 	.byte	0x02, 0x09, 0x01, 0x00, 0x02, 0x02, 0x04, 0x00, 0x02, 0x05, 0x05, 0x00, 0x03, 0x07, 0x01, 0x01
        /*0010*/ 	.byte	0x02, 0x03, 0x01, 0x00, 0x02, 0x06, 0x01, 0x00, 0x04, 0x0b, 0x08, 0x00, 0x00, 0x00, 0x00, 0x00
        /*0020*/ 	.byte	0x00, 0x00, 0x00, 0x00


//--------------------- .nv.info._ZN7cutlass13device_kernelINS_4gemm6kernel13GemmUniversalIN4cute5tupleIJiiiiEEENS1_10collective13CollectiveMmaINS1_34MainloopSm90TmaGmmaWarpSpecializedILi7ENS5_IJNS4_1CILi1EEENSA_ILi2EEESB_EEENS1_35KernelTmaWarpSpecializedCooperativeEEENS5_IJNSA_ILi128EEESG_NSA_ILi64EEEEEENS_6half_tENS5_IJlSB_lEEESJ_SK_NS4_8TiledMMAINS4_8MMA_AtomIJNS4_4SM904GMMA26MMA_64x128x16_F32F16F16_SSILNSO_5MajorE0ELSQ_0ELNSO_7ScaleInE1ELSR_1EEEEEENS4_6LayoutINS5_IJSC_SB_SB_EEENS5_IJSB_NSA_ILi0EEESW_EEEEENS5_IJNS4_10UnderscoreESZ_SZ_EEEEENS4_23SM90_TMA_LOAD_MULTICASTENS4_14ComposedLayoutINS4_7SwizzleILi3ELi4ELi3EEENS4_18smem_ptr_flag_bitsILi16EEENSU_INS5_IJNSA_ILi8EEESH_EEENS5_IJSH_SB_EEEEEEEvNS4_8identityENS4_13SM90_TMA_LOADES1C_vS1D_EENS_8epilogue10collective6detail29Sm90TmaWarpSpecializedAdapterINS1H_15DefaultEpilogueISJ_SK_SK_NS1G_6thread17LinearCombinationISJ_Li1EffLNS1L_9ScaleType4KindE0ELNS_15FloatRoundStyleE2ESJ_EENS1_15EpilogueDefaultEEEEEvvEEEEvNT_6ParamsE --------------------------
	.section	.nv.info._ZN7cutlass13device_kernelINS_4gemm6kernel13GemmUniversalIN4cute5tupleIJiiiiEEENS1_10collective13CollectiveMmaINS1_34MainloopSm90TmaGmmaWarpSpecializedILi7ENS5_IJNS4_1CILi1EEENSA_ILi2EEESB_EEENS1_35KernelTmaWarpSpecializedCooperativeEEENS5_IJNSA_ILi128EEESG_NSA_ILi64EEEEEENS_6half_tENS5_IJlSB_lEEESJ_SK_NS4_8TiledMMAINS4_8MMA_AtomIJNS4_4SM904GMMA26MMA_64x128x16_F32F16F16_SSILNSO_5MajorE0ELSQ_0ELNSO_7ScaleInE1ELSR_1EEEEEENS4_6LayoutINS5_IJSC_SB_SB_EEENS5_IJSB_NSA_ILi0EEESW_EEEEENS5_IJNS4_10UnderscoreESZ_SZ_EEEEENS4_23SM90_TMA_LOAD_MULTICASTENS4_14ComposedLayoutINS4_7SwizzleILi3ELi4ELi3EEENS4_18smem_ptr_flag_bitsILi16EEENSU_INS5_IJNSA_ILi8EEESH_EEENS5_IJSH_SB_EEEEEEEvNS4_8identityENS4_13SM90_TMA_LOADES1C_vS1D_EENS_8epilogue10collective6detail29Sm90TmaWarpSpecializedAdapterINS1H_15DefaultEpilogueISJ_SK_SK_NS1G_6thread17LinearCombinationISJ_Li1EffLNS1L_9ScaleType4KindE0ELNS_15FloatRoundStyleE2ESJ_EENS1_15EpilogueDefaultEEEEEvvEEEEvNT_6ParamsE,"",@"SHT_CUDA_INFO"
	.sectionflags	@""
	.align	4


	//----- nvinfo : EIATTR_CUDA_API_VERSION
	.align		4
        /*0000*/ 	.byte	0x04, 0x37
        /*0002*/ 	.short	(.L_21 - .L_20)
.L_20:
        /*0004*/ 	.word	0x00000082


	//----- nvinfo : EIATTR_KPARAM_INFO
	.align		4
.L_21:
        /*0008*/ 	.byte	0x04, 0x17
        /*000a*/ 	.short	(.L_23 - .L_22)
.L_22:
        /*000c*/ 	.word	0x00000000
        /*0010*/ 	.short	0x0000
        /*0012*/ 	.short	0x0070
        /*0014*/ 	.byte	0x00, 0xf0, 0x01, 0x10


	//----- nvinfo : EIATTR_SPARSE_MMA_MASK
	.align		4
.L_23:
        /*0018*/ 	.byte	0x03, 0x50
        /*001a*/ 	.short	0x0000


	//----- nvinfo : EIATTR_MAXREG_COUNT
	.align		4
        /*001c*/ 	.byte	0x03, 0x1b
        /*001e*/ 	.short	0x00a8


	//----- nvinfo : EIATTR_NUM_BARRIERS
	.align		4
        /*0020*/ 	.byte	0x02, 0x4c
        /*0022*/ 	.byte	0x01
	.zero		1


	//----- nvinfo : EIATTR_EXTERNS
	.align		4
        /*0024*/ 	.byte	0x04, 0x0f
        /*0026*/ 	.short	(.L_25 - .L_24)


	//   ....[0]....
	.align		4
.L_24:
        /*0028*/ 	.word	index@(__assertfail)


	//----- nvinfo : EIATTR_MERCURY_ISA_VERSION
	.align		4
.L_25:
        /*002c*/ 	.byte	0x03, 0x5f
        /*002e*/ 	.short	0x0101


	//----- nvinfo : EIATTR_INT_WARP_WIDE_INSTR_OFFSETS
	.align		4
        /*0030*/ 	.byte	0x04, 0x31
        /*0032*/ 	.short	(.L_27 - .L_26)


	//   ....[0]....
.L_26:
        /*0034*/ 	.word	0x00000490


	//   ....[1]....
        /*0038*/ 	.word	0x000004b0


	//   ....[2]....
        /*003c*/ 	.word	0x00000680


	//----- nvinfo : EIATTR_COOP_GROUP_MASK_REGIDS
	.align		4
.L_27:
        /*0040*/ 	.byte	0x04, 0x29
        /*0042*/ 	.short	(.L_29 - .L_28)


	//   ....[0]....
.L_28:
        /*0044*/ 	.word	0xffffffff


	//   ....[1]....
        /*0048*/ 	.word	0xffffffff


	//   ....[2]....
        /*004c*/ 	.word	0xffffffff


	//   ....[3]....
        /*0050*/ 	.word	0xffffffff


	//   ....[4]....
        /*0054*/ 	.word	0xffffffff


	//   ....[5]....
        /*0058*/ 	.word	0xffffffff


	//----- nvinfo : EIATTR_COOP_GROUP_INSTR_OFFSETS
	.align		4
.L_29:
        /*005c*/ 	.byte	0x04, 0x28
        /*005e*/ 	.short	(.L_31 - .L_30)


	//   ....[0]....
.L_30:
        /*0060*/ 	.word	0x00000060


	//   ....[1]....
        /*0064*/ 	.word	0x00000070


	//   ....[2]....
        /*0068*/ 	.word	0x00000130


	//   ....[3]....
        /*006c*/ 	.word	0x00000330


	//   ....[4]....
        /*0070*/ 	.word	0x000007f0


	//   ....[5]....
        /*0074*/ 	.word	0x00001470


	//----- nvinfo : EIATTR_REG_RECONFIG
	.align		4
.L_31:
        /*0078*/ 	.byte	0x01, 0x54
	.zero		2


	//----- nvinfo : EIATTR_SYSCALL_OFFSETS
	.align		4
        /*007c*/ 	.byte	0x04, 0x46
        /*007e*/ 	.short	(.L_33 - .L_32)


	//   ....[0]....
.L_32:
        /*0080*/ 	.word	0x00001660


	//----- nvinfo : EIATTR_MBARRIER_INSTR_OFFSETS
	.align		4
.L_33:
        /*0084*/ 	.byte	0x04, 0x39
        /*0086*/ 	.short	(.L_35 - .L_34)


	//   ....[0]....
.L_34:
        /*0088*/ 	.word	0x00000230
        /*008c*/ 	.word	0x000000ff
        /*0090*/ 	.word	0x00000000
        /*0094*/ 	.short	0x0100
        /*0096*/ 	.byte	0x08
	.zero		1


	//   ....[1]....
        /*0098*/ 	.word	0x00000240
        /*009c*/ 	.word	0x000000ff
        /*00a0*/ 	.word	0x00000038
        /*00a4*/ 	.short	0x0100
        /*00a6*/ 	.byte	0x08
	.zero		1


	//   ....[2]....
        /*00a8*/ 	.word	0x00000250
        /*00ac*/ 	.word	0x000000ff
        /*00b0*/ 	.word	0x00000008
        /*00b4*/ 	.short	0x0100
        /*00b6*/ 	.byte	0x08
	.zero		1


	//   ....[3]....
        /*00b8*/ 	.word	0x00000260
        /*00bc*/ 	.word	0x000000ff
        /*00c0*/ 	.word	0x00000040
        /*00c4*/ 	.short	0x0100
        /*00c6*/ 	.byte	0x08
	.zero		1


	//   ....[4]....
        /*00c8*/ 	.word	0x00000270
        /*00cc*/ 	.word	0x000000ff
        /*00d0*/ 	.word	0x00000010
        /*00d4*/ 	.short	0x0100
        /*00d6*/ 	.byte	0x08
	.zero		1


	//   ....[5]....
        /*00d8*/ 	.word	0x00000280
        /*00dc*/ 	.word	0x000000ff
        /*00e0*/ 	.word	0x00000048
        /*00e4*/ 	.short	0x0100
        /*00e6*/ 	.byte	0x08
	.zero		1


	//   ....[6]....
        /*00e8*/ 	.word	0x00000290
        /*00ec*/ 	.word	0x000000ff
        /*00f0*/ 	.word	0x00000018
        /*00f4*/ 	.short	0x0100
        /*00f6*/ 	.byte	0x08
	.zero		1


	//   ....[7]....
        /*00f8*/ 	.word	0x000002a0
        /*00fc*/ 	.word	0x000000ff
        /*0100*/ 	.word	0x00000050
        /*0104*/ 	.short	0x0100
        /*0106*/ 	.byte	0x08
	.zero		1


	//   ....[8]....
        /*0108*/ 	.word	0x000002b0
        /*010c*/ 	.word	0x000000ff
        /*0110*/ 	.word	0x00000020
        /*0114*/ 	.short	0x0100
        /*0116*/ 	.byte	0x08
	.zero		1


	//   ....[9]....
        /*0118*/ 	.word	0x000002c0
        /*011c*/ 	.word	0x000000ff
        /*0120*/ 	.word	0x00000058
        /*0124*/ 	.short	0x0100
        /*0126*/ 	.byte	0x08
	.zero		1


	//   ....[10]....
        /*0128*/ 	.word	0x000002d0
        /*012c*/ 	.word	0x000000ff
        /*0130*/ 	.word	0x00000028
        /*0134*/ 	.short	0x0100
        /*0136*/ 	.byte	0x08
	.zero		1


	//   ....[11]....
        /*0138*/ 	.word	0x000002e0
        /*013c*/ 	.word	0x000000ff
        /*0140*/ 	.word	0x00000060
        /*0144*/ 	.short	0x0100
        /*0146*/ 	.byte	0x08
	.zero		1


	//   ....[12]....
        /*0148*/ 	.word	0x000002f0
        /*014c*/ 	.word	0x000000ff
        /*0150*/ 	.word	0x00000030
        /*0154*/ 	.short	0x0100
        /*0156*/ 	.byte	0x08
	.zero		1


	//   ....[13]....
        /*0158*/ 	.word	0x00000300
        /*015c*/ 	.word	0x000000ff
        /*0160*/ 	.word	0x00000068
        /*0164*/ 	.short	0x0100
        /*0166*/ 	.byte	0x08
	.zero		1


	//   ....[14]....
        /*0168*/ 	.word	0x00000720
        /*016c*/ 	.word	0x000000ff
        /*0170*/ 	.word	0x00000080
        /*0174*/ 	.short	0x0100
        /*0176*/ 	.byte	0x06
	.zero		1


	//   ....[15]....
        /*0178*/ 	.word	0x000007a0
        /*017c*/ 	.word	0x000000ff
        /*0180*/ 	.word	0x00000088
        /*0184*/ 	.short	0x0100
        /*0186*/ 	.byte	0x06
	.zero		1


	//   ....[16]....
        /*0188*/ 	.word	0x00001720
        /*018c*/ 	.word	0x00000003
        /*0190*/ 	.word	0x00000000
        /*0194*/ 	.short	0x010a
        /*0196*/ 	.byte	0x3f
	.zero		1


	//   ....[17]....
        /*0198*/ 	.word	0x00001780
        /*019c*/ 	.word	0x00000003
        /*01a0*/ 	.word	0x00000000
        /*01a4*/ 	.short	0x010a
        /*01a6*/ 	.byte	0x3f
	.zero		1


	//   ....[18]....
        /*01a8*/ 	.word	0x00001b00
        /*01ac*/ 	.word	0x00000005
        /*01b0*/ 	.word	0x00000000
        /*01b4*/ 	.short	0x010a
        /*01b6*/ 	.byte	0x3f
	.zero		1


	//   ....[19]....
        /*01b8*/ 	.word	0x00001b40
        /*01bc*/ 	.word	0x00000005
        /*01c0*/ 	.word	0x00000000
        /*01c4*/ 	.short	0x010a
        /*01c6*/ 	.byte	0x3f
	.zero		1


	//   ....[20]....
        /*01c8*/ 	.word	0x00001da0
        /*01cc*/ 	.word	0x00000004
        /*01d0*/ 	.word	0x00000000
        /*01d4*/ 	.short	0x0101
        /*01d6*/ 	.byte	0x3f
	.zero		1


	//   ....[21]....
        /*01d8*/ 	.word	0x00001fc0
        /*01dc*/ 	.word	0x00000000
        /*01e0*/ 	.word	0x00000000
        /*01e4*/ 	.short	0x0101
        /*01e6*/ 	.byte	0x3f
	.zero		1


	//   ....[22]....
        /*01e8*/ 	.word	0x000070c0
        /*01ec*/ 	.word	0x00000017
        /*01f0*/ 	.word	0x00000038
        /*01f4*/ 	.short	0x010a
        /*01f6*/ 	.byte	0x3f
	.zero		1


	//   ....[23]....
        /*01f8*/ 	.word	0x000074c0
        /*01fc*/ 	.word	0x00000006
        /*0200*/ 	.word	0x00000088
        /*0204*/ 	.short	0x0101
        /*0206*/ 	.byte	0x3f
	.zero		1


	//   ....[24]....
        /*0208*/ 	.word	0x00007bb0
        /*020c*/ 	.word	0x00000007
        /*0210*/ 	.word	0x00000000
        /*0214*/ 	.short	0x010a
        /*0216*/ 	.byte	0x3f
	.zero		1


	//   ....[25]....
        /*0218*/ 	.word	0x00007c30
        /*021c*/ 	.word	0x00000006
        /*0220*/ 	.word	0x00000000
        /*0224*/ 	.short	0x010a
        /*0226*/ 	.byte	0x3f
	.zero		1


	//   ....[26]....
        /*0228*/ 	.word	0x00007cc0
        /*022c*/ 	.word	0x00000007
        /*0230*/ 	.word	0x00000000
        /*0234*/ 	.short	0x010a
        /*0236*/ 	.byte	0x3f
	.zero		1


	//   ....[27]....
        /*0238*/ 	.word	0x00007d50
        /*023c*/ 	.word	0x00000006
        /*0240*/ 	.word	0x00000000
        /*0244*/ 	.short	0x010a
        /*0246*/ 	.byte	0x3f
	.zero		1


	//   ....[28]....
        /*0248*/ 	.word	0x00007de0
        /*024c*/ 	.word	0x00000007
        /*0250*/ 	.word	0x00000000
        /*0254*/ 	.short	0x010a
        /*0256*/ 	.byte	0x3f
	.zero		1


	//   ....[29]....
        /*0258*/ 	.word	0x00007e70
        /*025c*/ 	.word	0x00000006
        /*0260*/ 	.word	0x00000000
        /*0264*/ 	.short	0x010a
        /*0266*/ 	.byte	0x3f
	.zero		1


	//   ....[30]....
        /*0268*/ 	.word	0x00007f00
        /*026c*/ 	.word	0x00000005
        /*0270*/ 	.word	0x00000000
        /*0274*/ 	.short	0x010a
        /*0276*/ 	.byte	0x3f
	.zero		1


	//   ....[31]....
        /*0278*/ 	.word	0x00007f60
        /*027c*/ 	.word	0x00000003
        /*0280*/ 	.word	0x00000000
        /*0284*/ 	.short	0x010a
        /*0286*/ 	.byte	0x3f
	.zero		1


	//   ....[32]....
        /*0288*/ 	.word	0x00007fb0
        /*028c*/ 	.word	0x00000005
        /*0290*/ 	.word	0x00000000
        /*0294*/ 	.short	0x010a
        /*0296*/ 	.byte	0x3f
	.zero		1


	//   ....[33]....
        /*0298*/ 	.word	0x00008080
        /*029c*/ 	.word	0x00000017
        /*02a0*/ 	.word	0x00000038
        /*02a4*/ 	.short	0x010a
        /*02a6*/ 	.byte	0x3f
	.zero		1


	//   ....[34]....
        /*02a8*/ 	.word	0x00008150
        /*02ac*/ 	.word	0x00000007
        /*02b0*/ 	.word	0x00000000
        /*02b4*/ 	.short	0x010a
        /*02b6*/ 	.byte	0x3f
	.zero		1


	//   ....[35]....
        /*02b8*/ 	.word	0x000081a0
        /*02bc*/ 	.word	0x00000006
        /*02c0*/ 	.word	0x00000000
        /*02c4*/ 	.short	0x010a
        /*02c6*/ 	.byte	0x3f
	.zero		1


	//   ....[36]....
        /*02c8*/ 	.word	0x000081f0
        /*02cc*/ 	.word	0x00000007
        /*02d0*/ 	.word	0x00000000
        /*02d4*/ 	.short	0x010a
        /*02d6*/ 	.byte	0x3f
	.zero		1


	//   ....[37]....
        /*02d8*/ 	.word	0x00008240
        /*02dc*/ 	.word	0x00000006
        /*02e0*/ 	.word	0x00000000
        /*02e4*/ 	.short	0x010a
        /*02e6*/ 	.byte	0x3f
	.zero		1


	//   ....[38]....
        /*02e8*/ 	.word	0x00008290
        /*02ec*/ 	.word	0x00000007
        /*02f0*/ 	.word	0x00000000
        /*02f4*/ 	.short	0x010a
        /*02f6*/ 	.byte	0x3f
	.zero		1


	//   ....[39]....
        /*02f8*/ 	.word	0x000082e0
        /*02fc*/ 	.word	0x00000006
        /*0300*/ 	.word	0x00000000
        /*0304*/ 	.short	0x010a
        /*0306*/ 	.byte	0x3f
	.zero		1


	//----- nvinfo : EIATTR_NUM_MBARRIERS
	.align		4
.L_35:
        /*0308*/ 	.byte	0x03, 0x38
        /*030a*/ 	.short	0x0010


	//----- nvinfo : EIATTR_EXIT_INSTR_OFFSETS
	.align		4
        /*030c*/ 	.byte	0x04, 0x1c
        /*030e*/ 	.short	(.L_37 - .L_36)


	//   ....[0]....
.L_36:
        /*0310*/ 	.word	0x000009c0


	//   ....[1]....
        /*0314*/ 	.word	0x000011d0


	//   ....[2]....
        /*0318*/ 	.word	0x00006850


	//   ....[3]....
        /*031c*/ 	.word	0x00006db0


	//   ....[4]....
        /*0320*/ 	.word	0x00007f50


	//----- nvinfo : EIATTR_MAX_THREADS
	.align		4
.L_37:
        /*0324*/ 	.byte	0x04, 0x05
        /*0326*/ 	.short	(.L_39 - .L_38)
.L_38:
        /*0328*/ 	.word	0x00000180
        /*032c*/ 	.word	0x00000001
        /*0330*/ 	.word	0x00000001


	//----- nvinfo : EIATTR_CRS_STACK_SIZE
	.align		4
.L_39:
        /*0334*/ 	.byte	0x04, 0x1e
        /*0336*/ 	.short	(.L_41 - .L_40)
.L_40:
        /*0338*/ 	.word	0x00000000


	//----- nvinfo : EIATTR_CBANK_PARAM_SIZE
	.align		4
.L_41:
        /*033c*/ 	.byte	0x03, 0x19
        /*033e*/ 	.short	0x0470


	//----- nvinfo : EIATTR_PARAM_CBANK
	.align		4
        /*0340*/ 	.byte	0x04, 0x0a
        /*0342*/ 	.short	(.L_43 - .L_42)
	.align		4
.L_42:
        /*0344*/ 	.word	index@(.nv.constant0._ZN7cutlass13device_kernelINS_4gemm6kernel13GemmUniversalIN4cute5tupleIJiiiiEEENS1_10collective13CollectiveMmaINS1_34MainloopSm90TmaGmmaWarpSpecializedILi7ENS5_IJNS4_1CILi1EEENSA_ILi2EEESB_EEENS1_35KernelTmaWarpSpecializedCooperativeEEENS5_IJNSA_ILi128EEESG_NSA_ILi64EEEEEENS_6half_tENS5_IJlSB_lEEESJ_SK_NS4_8TiledMMAINS4_8MMA_AtomIJNS4_4SM904GMMA26MMA_64x128x16_F32F16F16_SSILNSO_5MajorE0ELSQ_0ELNSO_7ScaleInE1ELSR_1EEEEEENS4_6LayoutINS5_IJSC_SB_SB_EEENS5_IJSB_NSA_ILi0EEESW_EEEEENS5_IJNS4_10UnderscoreESZ_SZ_EEEEENS4_23SM90_TMA_LOAD_MULTICASTENS4_14ComposedLayoutINS4_7SwizzleILi3ELi4ELi3EEENS4_18smem_ptr_flag_bitsILi16EEENSU_INS5_IJNSA_ILi8EEESH_EEENS5_IJSH_SB_EEEEEEEvNS4_8identityENS4_13SM90_TMA_LOADES1C_vS1D_EENS_8epilogue10collective6detail29Sm90TmaWarpSpecializedAdapterINS1H_15DefaultEpilogueISJ_SK_SK_NS1G_6thread17LinearCombinationISJ_Li1EffLNS1L_9ScaleType4KindE0ELNS_15FloatRoundStyleE2ESJ_EENS1_15EpilogueDefaultEEEEEvvEEEEvNT_6ParamsE)
        /*0348*/ 	.short	0x0210
        /*034a*/ 	.short	0x0470


	//----- nvinfo : EIATTR_SW_WAR
	.align		4
.L_43:
        /*034c*/ 	.byte	0x04, 0x36
        /*034e*/ 	.short	(.L_45 - .L_44)
.L_44:
        /*0350*/ 	.word	0x00000008
.L_45:


//--------------------- .nv.callgraph             --------------------------
	.section	.nv.callgraph,"",@"SHT_CUDA_CALLGRAPH"
	.align	4
	.sectionentsize	8
	.align		4
        /*0000*/ 	.word	0x00000000
	.align		4
        /*0004*/ 	.word	0xffffffff
	.align		4
        /*0008*/ 	.word	index@(_ZN7cutlass13device_kernelINS_4gemm6kernel13GemmUniversalIN4cute5tupleIJiiiiEEENS1_10collective13CollectiveMmaINS1_34MainloopSm90TmaGmmaWarpSpecializedILi7ENS5_IJNS4_1CILi1EEENSA_ILi2EEESB_EEENS1_35KernelTmaWarpSpecializedCooperativeEEENS5_IJNSA_ILi128EEESG_NSA_ILi64EEEEEENS_6half_tENS5_IJlSB_lEEESJ_SK_NS4_8TiledMMAINS4_8MMA_AtomIJNS4_4SM904GMMA26MMA_64x128x16_F32F16F16_SSILNSO_5MajorE0ELSQ_0ELNSO_7ScaleInE1ELSR_1EEEEEENS4_6LayoutINS5_IJSC_SB_SB_EEENS5_IJSB_NSA_ILi0EEESW_EEEEENS5_IJNS4_10UnderscoreESZ_SZ_EEEEENS4_23SM90_TMA_LOAD_MULTICASTENS4_14ComposedLayoutINS4_7SwizzleILi3ELi4ELi3EEENS4_18smem_ptr_flag_bitsILi16EEENSU_INS5_IJNSA_ILi8EEESH_EEENS5_IJSH_SB_EEEEEEEvNS4_8identityENS4_13SM90_TMA_LOADES1C_vS1D_EENS_8epilogue10collective6detail29Sm90TmaWarpSpecializedAdapterINS1H_15DefaultEpilogueISJ_SK_SK_NS1G_6thread17LinearCombinationISJ_Li1EffLNS1L_9ScaleType4KindE0ELNS_15FloatRoundStyleE2ESJ_EENS1_15EpilogueDefaultEEEEEvvEEEEvNT_6ParamsE)
	.align		4
        /*000c*/ 	.word	index@(__assertfail)
	.align		4
        /*0010*/ 	.word	0x00000000
	.align		4
        /*0014*/ 	.word	0xfffffffe
	.align		4
        /*0018*/ 	.word	0x00000000
	.align		4
        /*001c*/ 	.word	0xfffffffd
	.align		4
        /*0020*/ 	.word	0x00000000
	.align		4
        /*0024*/ 	.word	0xfffffffc


//--------------------- .nv.constant4             --------------------------
	.section	.nv.constant4,"a",@progbits
	.align	8
	.align		8
.nv.constant4:
        /*0000*/ 	.dword	__assertfail
	.align		8
        /*0008*/ 	.dword	__unnamed_1
	.align		8
        /*0010*/ 	.dword	_ZN40_INTERNAL_ade492c3_4_k_cu_19dc075e_350514cuda3std3__45__cpo5beginE
	.align		8
        /*0018*/ 	.dword	_ZN40_INTERNAL_ade492c3_4_k_cu_19dc075e_350514cuda3std3__45__cpo3endE
	.align		8
        /*0020*/ 	.dword	_ZN40_INTERNAL_ade492c3_4_k_cu_19dc075e_350514cuda3std3__45__cpo6cbeginE
	.align		8
        /*0028*/ 	.dword	_ZN40_INTERNAL_ade492c3_4_k_cu_19dc075e_350514cuda3std3__45__cpo4cendE
	.align		8
        /*0030*/ 	.dword	_ZN40_INTERNAL_ade492c3_4_k_cu_19dc075e_350514cuda3std3__442_GLOBAL__N__ade492c3_4_k_cu_19dc075e_350516ignoreE
	.align		8
        /*0038*/ 	.dword	_ZN40_INTERNAL_ade492c3_4_k_cu_19dc075e_350514cuda3std3__419piecewise_constructE
	.align		8
        /*0040*/ 	.dword	_ZN40_INTERNAL_ade492c3_4_k_cu_19dc075e_350514cuda3std3__48in_placeE
	.align		8
        /*0048*/ 	.dword	_ZN40_INTERNAL_ade492c3_4_k_cu_19dc075e_350514cuda3std6ranges3__45__cpo4swapE
	.align		8
        /*0050*/ 	.dword	_ZN40_INTERNAL_ade492c3_4_k_cu_19dc075e_350514cuda3std6ranges3__45__cpo9iter_moveE
	.align		8
        /*0058*/ 	.dword	_ZN40_INTERNAL_ade492c3_4_k_cu_19dc075e_350514cute7productE
	.align		8
        /*0060*/ 	.dword	_ZN40_INTERNAL_ade492c3_4_k_cu_19dc075e_350514cute1_E
	.align		8
        /*0068*/ 	.dword	$str$22
	.align		8
        /*0070*/ 	.dword	$str$23


//--------------------- .text._ZN7cutlass13device_kernelINS_4gemm6kernel13GemmUniversalIN4cute5tupleIJiiiiEEENS1_10collective13CollectiveMmaINS1_34MainloopSm90TmaGmmaWarpSpecializedILi7ENS5_IJNS4_1CILi1EEENSA_ILi2EEESB_EEENS1_35KernelTmaWarpSpecializedCooperativeEEENS5_IJNSA_ILi128EEESG_NSA_ILi64EEEEEENS_6half_tENS5_IJlSB_lEEESJ_SK_NS4_8TiledMMAINS4_8MMA_AtomIJNS4_4SM904GMMA26MMA_64x128x16_F32F16F16_SSILNSO_5MajorE0ELSQ_0ELNSO_7ScaleInE1ELSR_1EEEEEENS4_6LayoutINS5_IJSC_SB_SB_EEENS5_IJSB_NSA_ILi0EEESW_EEEEENS5_IJNS4_10UnderscoreESZ_SZ_EEEEENS4_23SM90_TMA_LOAD_MULTICASTENS4_14ComposedLayoutINS4_7SwizzleILi3ELi4ELi3EEENS4_18smem_ptr_flag_bitsILi16EEENSU_INS5_IJNSA_ILi8EEESH_EEENS5_IJSH_SB_EEEEEEEvNS4_8identityENS4_13SM90_TMA_LOADES1C_vS1D_EENS_8epilogue10collective6detail29Sm90TmaWarpSpecializedAdapterINS1H_15DefaultEpilogueISJ_SK_SK_NS1G_6thread17LinearCombinationISJ_Li1EffLNS1L_9ScaleType4KindE0ELNS_15FloatRoundStyleE2ESJ_EENS1_15EpilogueDefaultEEEEEvvEEEEvNT_6ParamsE --------------------------
	.section	.text._ZN7cutlass13device_kernelINS_4gemm6kernel13GemmUniversalIN4cute5tupleIJiiiiEEENS1_10collective13CollectiveMmaINS1_34MainloopSm90TmaGmmaWarpSpecializedILi7ENS5_IJNS4_1CILi1EEENSA_ILi2EEESB_EEENS1_35KernelTmaWarpSpecializedCooperativeEEENS5_IJNSA_ILi128EEESG_NSA_ILi64EEEEEENS_6half_tENS5_IJlSB_lEEESJ_SK_NS4_8TiledMMAINS4_8MMA_AtomIJNS4_4SM904GMMA26MMA_64x128x16_F32F16F16_SSILNSO_5MajorE0ELSQ_0ELNSO_7ScaleInE1ELSR_1EEEEEENS4_6LayoutINS5_IJSC_SB_SB_EEENS5_IJSB_NSA_ILi0EEESW_EEEEENS5_IJNS4_10UnderscoreESZ_SZ_EEEEENS4_23SM90_TMA_LOAD_MULTICASTENS4_14ComposedLayoutINS4_7SwizzleILi3ELi4ELi3EEENS4_18smem_ptr_flag_bitsILi16EEENSU_INS5_IJNSA_ILi8EEESH_EEENS5_IJSH_SB_EEEEEEEvNS4_8identityENS4_13SM90_TMA_LOADES1C_vS1D_EENS_8epilogue10collective6detail29Sm90TmaWarpSpecializedAdapterINS1H_15DefaultEpilogueISJ_SK_SK_NS1G_6thread17LinearCombinationISJ_Li1EffLNS1L_9ScaleType4KindE0ELNS_15FloatRoundStyleE2ESJ_EENS1_15EpilogueDefaultEEEEEvvEEEEvNT_6ParamsE,"ax",@progbits
	.align	128
.text._ZN7cutlass13device_kernelINS_4gemm6kernel13GemmUniversalIN4cute5tupleIJiiiiEEENS1_10collective13CollectiveMmaINS1_34MainloopSm90TmaGmmaWarpSpecializedILi7ENS5_IJNS4_1CILi1EEENSA_ILi2EEESB_EEENS1_35KernelTmaWarpSpecializedCooperativeEEENS5_IJNSA_ILi128EEESG_NSA_ILi64EEEEEENS_6half_tENS5_IJlSB_lEEESJ_SK_NS4_8TiledMMAINS4_8MMA_AtomIJNS4_4SM904GMMA26MMA_64x128x16_F32F16F16_SSILNSO_5MajorE0ELSQ_0ELNSO_7ScaleInE1ELSR_1EEEEEENS4_6LayoutINS5_IJSC_SB_SB_EEENS5_IJSB_NSA_ILi0EEESW_EEEEENS5_IJNS4_10UnderscoreESZ_SZ_EEEEENS4_23SM90_TMA_LOAD_MULTICASTENS4_14ComposedLayoutINS4_7SwizzleILi3ELi4ELi3EEENS4_18smem_ptr_flag_bitsILi16EEENSU_INS5_IJNSA_ILi8EEESH_EEENS5_IJSH_SB_EEEEEEEvNS4_8identityENS4_13SM90_TMA_LOADES1C_vS1D_EENS_8epilogue10collective6detail29Sm90TmaWarpSpecializedAdapterINS1H_15DefaultEpilogueISJ_SK_SK_NS1G_6thread17LinearCombinationISJ_Li1EffLNS1L_9ScaleType4KindE0ELNS_15FloatRoundStyleE2ESJ_EENS1_15EpilogueDefaultEEEEEvvEEEEvNT_6ParamsE:
        .type           _ZN7cutlass13device_kernelINS_4gemm6kernel13GemmUniversalIN4cute5tupleIJiiiiEEENS1_10collective13CollectiveMmaINS1_34MainloopSm90TmaGmmaWarpSpecializedILi7ENS5_IJNS4_1CILi1EEENSA_ILi2EEESB_EEENS1_35KernelTmaWarpSpecializedCooperativeEEENS5_IJNSA_ILi128EEESG_NSA_ILi64EEEEEENS_6half_tENS5_IJlSB_lEEESJ_SK_NS4_8TiledMMAINS4_8MMA_AtomIJNS4_4SM904GMMA26MMA_64x128x16_F32F16F16_SSILNSO_5MajorE0ELSQ_0ELNSO_7ScaleInE1ELSR_1EEEEEENS4_6LayoutINS5_IJSC_SB_SB_EEENS5_IJSB_NSA_ILi0EEESW_EEEEENS5_IJNS4_10UnderscoreESZ_SZ_EEEEENS4_23SM90_TMA_LOAD_MULTICASTENS4_14ComposedLayoutINS4_7SwizzleILi3ELi4ELi3EEENS4_18smem_ptr_flag_bitsILi16EEENSU_INS5_IJNSA_ILi8EEESH_EEENS5_IJSH_SB_EEEEEEEvNS4_8identityENS4_13SM90_TMA_LOADES1C_vS1D_EENS_8epilogue10collective6detail29Sm90TmaWarpSpecializedAdapterINS1H_15DefaultEpilogueISJ_SK_SK_NS1G_6thread17LinearCombinationISJ_Li1EffLNS1L_9ScaleType4KindE0ELNS_15FloatRoundStyleE2ESJ_EENS1_15EpilogueDefaultEEEEEvvEEEEvNT_6ParamsE,@function
        .size           _ZN7cutlass13device_kernelINS_4gemm6kernel13GemmUniversalIN4cute5tupleIJiiiiEEENS1_10collective13CollectiveMmaINS1_34MainloopSm90TmaGmmaWarpSpecializedILi7ENS5_IJNS4_1CILi1EEENSA_ILi2EEESB_EEENS1_35KernelTmaWarpSpecializedCooperativeEEENS5_IJNSA_ILi128EEESG_NSA_ILi64EEEEEENS_6half_tENS5_IJlSB_lEEESJ_SK_NS4_8TiledMMAINS4_8MMA_AtomIJNS4_4SM904GMMA26MMA_64x128x16_F32F16F16_SSILNSO_5MajorE0ELSQ_0ELNSO_7ScaleInE1ELSR_1EEEEEENS4_6LayoutINS5_IJSC_SB_SB_EEENS5_IJSB_NSA_ILi0EEESW_EEEEENS5_IJNS4_10UnderscoreESZ_SZ_EEEEENS4_23SM90_TMA_LOAD_MULTICASTENS4_14ComposedLayoutINS4_7SwizzleILi3ELi4ELi3EEENS4_18smem_ptr_flag_bitsILi16EEENSU_INS5_IJNSA_ILi8EEESH_EEENS5_IJSH_SB_EEEEEEEvNS4_8identityENS4_13SM90_TMA_LOADES1C_vS1D_EENS_8epilogue10collective6detail29Sm90TmaWarpSpecializedAdapterINS1H_15DefaultEpilogueISJ_SK_SK_NS1G_6thread17LinearCombinationISJ_Li1EffLNS1L_9ScaleType4KindE0ELNS_15FloatRoundStyleE2ESJ_EENS1_15EpilogueDefaultEEEEEvvEEEEvNT_6ParamsE,(.L_x_205 - _ZN7cutlass13device_kernelINS_4gemm6kernel13GemmUniversalIN4cute5tupleIJiiiiEEENS1_10collective13CollectiveMmaINS1_34MainloopSm90TmaGmmaWarpSpecializedILi7ENS5_IJNS4_1CILi1EEENSA_ILi2EEESB_EEENS1_35KernelTmaWarpSpecializedCooperativeEEENS5_IJNSA_ILi128EEESG_NSA_ILi64EEEEEENS_6half_tENS5_IJlSB_lEEESJ_SK_NS4_8TiledMMAINS4_8MMA_AtomIJNS4_4SM904GMMA26MMA_64x128x16_F32F16F16_SSILNSO_5MajorE0ELSQ_0ELNSO_7ScaleInE1ELSR_1EEEEEENS4_6LayoutINS5_IJSC_SB_SB_EEENS5_IJSB_NSA_ILi0EEESW_EEEEENS5_IJNS4_10UnderscoreESZ_SZ_EEEEENS4_23SM90_TMA_LOAD_MULTICASTENS4_14ComposedLayoutINS4_7SwizzleILi3ELi4ELi3EEENS4_18smem_ptr_flag_bitsILi16EEENSU_INS5_IJNSA_ILi8EEESH_EEENS5_IJSH_SB_EEEEEEEvNS4_8identityENS4_13SM90_TMA_LOADES1C_vS1D_EENS_8epilogue10collective6detail29Sm90TmaWarpSpecializedAdapterINS1H_15DefaultEpilogueISJ_SK_SK_NS1G_6thread17LinearCombinationISJ_Li1EffLNS1L_9ScaleType4KindE0ELNS_15FloatRoundStyleE2ESJ_EENS1_15EpilogueDefaultEEEEEvvEEEEvNT_6ParamsE)
        .other          _ZN7cutlass13device_kernelINS_4gemm6kernel13GemmUniversalIN4cute5tupleIJiiiiEEENS1_10collective13CollectiveMmaINS1_34MainloopSm90TmaGmmaWarpSpecializedILi7ENS5_IJNS4_1CILi1EEENSA_ILi2EEESB_EEENS1_35KernelTmaWarpSpecializedCooperativeEEENS5_IJNSA_ILi128EEESG_NSA_ILi64EEEEEENS_6half_tENS5_IJlSB_lEEESJ_SK_NS4_8TiledMMAINS4_8MMA_AtomIJNS4_4SM904GMMA26MMA_64x128x16_F32F16F16_SSILNSO_5MajorE0ELSQ_0ELNSO_7ScaleInE1ELSR_1EEEEEENS4_6LayoutINS5_IJSC_SB_SB_EEENS5_IJSB_NSA_ILi0EEESW_EEEEENS5_IJNS4_10UnderscoreESZ_SZ_EEEEENS4_23SM90_TMA_LOAD_MULTICASTENS4_14ComposedLayoutINS4_7SwizzleILi3ELi4ELi3EEENS4_18smem_ptr_flag_bitsILi16EEENSU_INS5_IJNSA_ILi8EEESH_EEENS5_IJSH_SB_EEEEEEEvNS4_8identityENS4_13SM90_TMA_LOADES1C_vS1D_EENS_8epilogue10collective6detail29Sm90TmaWarpSpecializedAdapterINS1H_15DefaultEpilogueISJ_SK_SK_NS1G_6thread17LinearCombinationISJ_Li1EffLNS1L_9ScaleType4KindE0ELNS_15FloatRoundStyleE2ESJ_EENS1_15EpilogueDefaultEEEEEvvEEEEvNT_6ParamsE,@"STO_CUDA_ENTRY STV_DEFAULT"
_ZN7cutlass13device_kernelINS_4gemm6kernel13GemmUniversalIN4cute5tupleIJiiiiEEENS1_10collective13CollectiveMmaINS1_34MainloopSm90TmaGmmaWarpSpecializedILi7ENS5_IJNS4_1CILi1EEENSA_ILi2EEESB_EEENS1_35KernelTmaWarpSpecializedCooperativeEEENS5_IJNSA_ILi128EEESG_NSA_ILi64EEEEEENS_6half_tENS5_IJlSB_lEEESJ_SK_NS4_8TiledMMAINS4_8MMA_AtomIJNS4_4SM904GMMA26MMA_64x128x16_F32F16F16_SSILNSO_5MajorE0ELSQ_0ELNSO_7ScaleInE1ELSR_1EEEEEENS4_6LayoutINS5_IJSC_SB_SB_EEENS5_IJSB_NSA_ILi0EEESW_EEEEENS5_IJNS4_10UnderscoreESZ_SZ_EEEEENS4_23SM90_TMA_LOAD_MULTICASTENS4_14ComposedLayoutINS4_7SwizzleILi3ELi4ELi3EEENS4_18smem_ptr_flag_bitsILi16EEENSU_INS5_IJNSA_ILi8EEESH_EEENS5_IJSH_SB_EEEEEEEvNS4_8identityENS4_13SM90_TMA_LOADES1C_vS1D_EENS_8epilogue10collective6detail29Sm90TmaWarpSpecializedAdapterINS1H_15DefaultEpilogueISJ_SK_SK_NS1G_6thread17LinearCombinationISJ_Li1EffLNS1L_9ScaleType4KindE0ELNS_15FloatRoundStyleE2ESJ_EENS1_15EpilogueDefaultEEEEEvvEEEEvNT_6ParamsE:
[----:B------:R-:W0:Y:S01]  /*0000*/  LDC R1, c[0x0][0x28] ;  /* 0x00000a00ff017b82 */ /* 0x000e220000000800 */
[----:B------:R-:W1:Y:S01]  /*0010*/  S2R R94, SR_TID.X ;  /* 0x00000000005e7919 */ /* 0x000e620000002100 */
[----:B------:R-:W-:Y:S01]  /*0020*/  ELECT P0, URZ, PT ;  /* 0x00000000003f782f */ /* 0x000fe20003800000 */
[----:B------:R-:W-:Y:S01]  /*0030*/  BSSY B0, `(.L_x_0) ;  /* 0x000000f000007945 */ /* 0x000fe20003800000 */
[--C-:B-1----:R-:W-:Y:S02]  /*0040*/  SHF.R.U32.HI R0, RZ, 0x5, R94.reuse ;  /* 0x00000005ff007819 */ /* 0x102fe4000001165e */
[----:B------:R-:W-:-:S03]  /*0050*/  SHF.R.U32.HI R6, RZ, 0x7, R94 ;  /* 0x00000007ff067819 */ /* 0x000fc6000001165e */
[----:B------:R-:W1:Y:S04]  /*0060*/  SHFL.IDX PT, R3, R0, RZ, 0x1f ;  /* 0x00001fff00037589 */ /* 0x000e6800000e0000 */
[----:B------:R2:W3:Y:S01]  /*0070*/  SHFL.IDX PT, R2, R6, RZ, 0x1f ;  /* 0x00001fff06027589 */ /* 0x0004e200000e0000 */
[----:B-1----:R-:W-:-:S13]  /*0080*/  ISETP.NE.OR P0, PT, R3, RZ, !P0 ;  /* 0x000000ff0300720c */ /* 0x002fda0004705670 */
[----:B0-23--:R-:W-:Y:S05]  /*0090*/  @P0 BRA `(.L_x_1) ;  /* 0x0000000000200947 */ /* 0x00dfea0003800000 */
[----:B------:R-:W-:Y:S02]  /*00a0*/  ULDC.64 UR4, c[0x0][0x198] ;  /* 0x0000660000047ab9 */ /* 0x000fe40000000a00 */
[----:B------:R-:W-:Y:S02]  /*00b0*/  UIADD3 UR6, UP0, UR4, 0xf0, URZ ;  /* 0x000000f004067890 */ /* 0x000fe4000ff1e03f */
[----:B------:R-:W-:Y:S02]  /*00c0*/  UIADD3 UR4, UP1, UR4, 0x1f0, URZ ;  /* 0x000001f004047890 */ /* 0x000fe4000ff3e03f */
[----:B------:R-:W-:Y:S02]  /*00d0*/  UIADD3.X UR7, URZ, UR5, URZ, UP0, !UPT ;  /* 0x000000053f077290 */ /* 0x000fe400087fe43f */
[----:B------:R-:W-:-:S07]  /*00e0*/  UIADD3.X UR5, URZ, UR5, URZ, UP1, !UPT ;  /* 0x000000053f057290 */ /* 0x000fce0008ffe43f */
[----:B------:R0:W-:Y:S02]  /*00f0*/  UTMACCTL.PF [UR6] ;  /* 0x00000000060079b9 */ /* 0x0001e40008040000 */
[----:B------:R0:W-:Y:S02]  /*0100*/  UTMACCTL.PF [UR4] ;  /* 0x00000000040079b9 */ /* 0x0001e40008040000 */
[----:B0-----:R-:W-:Y:S01]  /*0110*/  NOP ;  /* 0x0000000000007918 */ /* 0x001fe20000000000 */
.L_x_1:
[----:B------:R-:W-:Y:S05]  /*0120*/  BSYNC B0 ;  /* 0x0000000000007941 */ /* 0x000fea0003800000 */
.L_x_0:
[----:B------:R-:W0:Y:S02]  /*0130*/  SHFL.IDX PT, R5, R0, RZ, 0x1f ;  /* 0x00001fff00057589 */ /* 0x000e2400000e0000 */
[----:B0-----:R-:W-:-:S13]  /*0140*/  ISETP.NE.AND P0, PT, R5, RZ, PT ;  /* 0x000000ff0500720c */ /* 0x001fda0003f05270 */
[----:B------:R-:W-:Y:S05]  /*0150*/  @P0 BRA `(.L_x_2) ;  /* 0x0000000000700947 */ /* 0x000fea0003800000 */
[----:B------:R-:W0:Y:S01]  /*0160*/  S2UR UR8, SR_CgaCtaId ;  /* 0x00000000000879c3 */ /* 0x000e220000008800 */
[----:B------:R-:W-:Y:S01]  /*0170*/  UMOV UR4, 0x400 ;  /* 0x0000040000047882 */ /* 0x000fe20000000000 */
[----:B------:R-:W-:Y:S01]  /*0180*/  UMOV UR5, 0x1 ;  /* 0x0000000100057882 */ /* 0x000fe20000000000 */
[----:B------:R-:W-:Y:S01]  /*0190*/  UMOV UR6, 0x4 ;  /* 0x0000000400067882 */ /* 0x000fe20000000000 */
[----:B------:R-:W-:Y:S01]  /*01a0*/  ELECT P0, URZ, PT ;  /* 0x00000000003f782f */ /* 0x000fe20003800000 */
[----:B------:R-:W-:-:S04]  /*01b0*/  UIADD3 UR6, -UR6, 0x100000, URZ ;  /* 0x0010000006067890 */ /* 0x000fc8000fffe13f */
[----:B------:R-:W-:Y:S02]  /*01c0*/  USHF.L.U32 UR7, UR6, 0xb, URZ ;  /* 0x0000000b06077899 */ /* 0x000fe4000800063f */
[----:B------:R-:W-:Y:S02]  /*01d0*/  USHF.L.U32 UR6, UR6, 0x1, URZ ;  /* 0x0000000106067899 */ /* 0x000fe4000800063f */
[----:B0-----:R-:W-:Y:S02]  /*01e0*/  ULEA UR8, UR8, UR4, 0x18 ;  /* 0x0000000408087291 */ /* 0x001fe4000f8ec03f */
[----:B------:R-:W-:-:S04]  /*01f0*/  UIADD3 UR4, -UR5, 0x100000, URZ ;  /* 0x0010000005047890 */ /* 0x000fc8000fffe13f */
[----:B------:R-:W-:Y:S02]  /*0200*/  USHF.L.U32 UR5, UR4, 0xb, URZ ;  /* 0x0000000b04057899 */ /* 0x000fe4000800063f */
[----:B------:R-:W-:Y:S01]  /*0210*/  USHF.L.U32 UR4, UR4, 0x1, URZ ;  /* 0x0000000104047899 */ /* 0x000fe2000800063f */
[----:B------:R-:W0:Y:S11]  /*0220*/  FENCE.VIEW.ASYNC.S ;  /* 0x00000000000073c6 */ /* 0x000e360000000000 */
[----:B0-----:R0:W1:Y:S01]  /*0230*/  SYNCS.EXCH.64 URZ, [UR8], UR4 ;  /* 0x00000004083f75b2 */ /* 0x0010620008000100 */
[----:B------:R0:W2:Y:S01]  /*0240*/  SYNCS.EXCH.64 URZ, [UR8+0x38], UR6 ;  /* 0x00003806083f75b2 */ /* 0x0000a20008000100 */
[----:B------:R0:W3:Y:S01]  /*0250*/  SYNCS.EXCH.64 URZ, [UR8+0x8], UR4 ;  /* 0x00000804083f75b2 */ /* 0x0000e20008000100 */
[----:B------:R0:W4:Y:S01]  /*0260*/  SYNCS.EXCH.64 URZ, [UR8+0x40], UR6 ;  /* 0x00004006083f75b2 */ /* 0x0001220008000100 */
[----:B------:R0:W0:Y:S01]  /*0270*/  SYNCS.EXCH.64 URZ, [UR8+0x10], UR4 ;  /* 0x00001004083f75b2 */ /* 0x0000220008000100 */
        /* <DEDUP_REMOVED lines=9> */
[----:B------:R-:W-:Y:S01]  /*0310*/  NOP ;  /* 0x0000000000007918 */ /* 0x000fe20000000000 */
.L_x_2:
[----:B------:R-:W-:Y:S01]  /*0320*/  SHF.R.S32.HI R7, RZ, 0x1f, R94 ;  /* 0x0000001fff077819 */ /* 0x000fe2000001145e */
[----:B------:R-:W5:Y:S01]  /*0330*/  SHFL.IDX PT, R0, R0, RZ, 0x1f ;  /* 0x00001fff00007589 */ /* 0x000f6200000e0000 */
[----:B0-----:R-:W0:Y:S01]  /*0340*/  S2UR UR8, SR_CTAID.X ;  /* 0x00000000000879c3 */ /* 0x001e220000002500 */
[----:B------:R-:W-:Y:S02]  /*0350*/  ELECT P0, URZ, PT ;  /* 0x00000000003f782f */ /* 0x000fe40003800000 */
[----:B------:R-:W-:Y:S01]  /*0360*/  LEA.HI R7, R7, R94, RZ, 0x7 ;  /* 0x0000005e07077211 */ /* 0x000fe200078f38ff */
[----:B------:R-:W1:Y:S01]  /*0370*/  S2R R4, SR_CTAID.Y ;  /* 0x0000000000047919 */ /* 0x000e620000002600 */
[----:B------:R-:W-:Y:S01]  /*0380*/  ULDC UR4, c[0x0][0x154] ;  /* 0x0000550000047ab9 */ /* 0x000fe20000000800 */
[----:B------:R-:W-:Y:S01]  /*0390*/  NOP ;  /* 0x0000000000007918 */ /* 0x000fe20000000000 */
[----:B------:R-:W-:Y:S01]  /*03a0*/  LOP3.LUT R7, R7, 0xffffff80, RZ, 0xc0, !PT ;  /* 0xffffff8007077812 */ /* 0x000fe200078ec0ff */
[----:B------:R-:W-:Y:S01]  /*03b0*/  NOP ;  /* 0x0000000000007918 */ /* 0x000fe20000000000 */
[----:B------:R-:W2:Y:S03]  /*03c0*/  LDC R14, c[0x0][0x140] ;  /* 0x00005000ff0e7b82 */ /* 0x000ea60000000800 */
[----:B------:R-:W-:-:S05]  /*03d0*/  IMAD.IADD R7, R94, 0x1, -R7 ;  /* 0x000000015e077824 */ /* 0x000fca00078e0a07 */
[----:B------:R-:W-:Y:S01]  /*03e0*/  SHF.R.S32.HI R8, RZ, 0x1f, R7 ;  /* 0x0000001fff087819 */ /* 0x000fe20000011407 */
[----:B------:R-:W3:Y:S01]  /*03f0*/  LDC R12, c[0x0][0x144] ;  /* 0x00005100ff0c7b82 */ /* 0x000ee20000000800 */
[----:B------:R-:W-:Y:S02]  /*0400*/  LOP3.LUT P2, RZ, R7, 0x7, RZ, 0xc0, !PT ;  /* 0x0000000707ff7812 */ /* 0x000fe4000784c0ff */
[----:B------:R-:W-:Y:S02]  /*0410*/  LEA.HI R8, R8, R7, RZ, 0x3 ;  /* 0x0000000708087211 */ /* 0x000fe400078f18ff */
[----:B-----5:R-:W-:Y:S02]  /*0420*/  ISETP.NE.OR P0, PT, R0, RZ, !P0 ;  /* 0x000000ff0000720c */ /* 0x020fe40004705670 */
[--C-:B------:R-:W-:Y:S02]  /*0430*/  SHF.R.S32.HI R0, RZ, 0x3, R8.reuse ;  /* 0x00000003ff007819 */ /* 0x100fe40000011408 */
[----:B------:R-:W-:-:S02]  /*0440*/  SHF.R.S32.HI R9, RZ, 0x1f, R8 ;  /* 0x0000001fff097819 */ /* 0x000fc40000011408 */
[----:B------:R-:W-:Y:S02]  /*0450*/  SHF.R.S32.HI R8, RZ, 0x1f, R5 ;  /* 0x0000001fff087819 */ /* 0x000fe40000011405 */
[----:B------:R-:W-:Y:S02]  /*0460*/  LEA.HI R9, R9, R0, RZ, 0x2 ;  /* 0x0000000009097211 */ /* 0x000fe400078f10ff */
[----:B------:R-:W-:Y:S02]  /*0470*/  LEA.HI R8, R8, R5, RZ, 0x2 ;  /* 0x0000000508087211 */ /* 0x000fe400078f10ff */
[----:B-1----:R-:W-:Y:S01]  /*0480*/  I2FP.F32.U32 R11, R4 ;  /* 0x00000004000b7245 */ /* 0x002fe20000201000 */
[----:B------:R-:W-:Y:S01]  /*0490*/  VOTEU.ALL UP0, P0 ;  /* 0x00000000003f7886 */ /* 0x000fe20000000000 */
[----:B------:R-:W-:Y:S01]  /*04a0*/  LOP3.LUT R10, R8, 0x3ffffffc, RZ, 0xc0, !PT ;  /* 0x3ffffffc080a7812 */ /* 0x000fe200078ec0ff */
[----:B------:R-:W-:Y:S01]  /*04b0*/  VOTEU.ALL UP1, P0 ;  /* 0x00000000003f7886 */ /* 0x000fe20000020000 */
[----:B------:R-:W-:Y:S01]  /*04c0*/  LOP3.LUT R9, R9, 0xfffffffc, RZ, 0xc0, !PT ;  /* 0xfffffffc09097812 */ /* 0x000fe200078ec0ff */
[----:B------:R-:W-:Y:S01]  /*04d0*/  FMUL R13, R11, UR4 ;  /* 0x000000040b0d7c20 */ /* 0x000fe20008400000 */
[----:B------:R-:W1:Y:S01]  /*04e0*/  @!UP0 S2UR UR7, SR_CgaCtaId ;  /* 0x00000000000789c3 */ /* 0x000e620000008800 */
[----:B------:R-:W-:Y:S01]  /*04f0*/  IMAD.IADD R11, R5, 0x1, -R10 ;  /* 0x00000001050b7824 */ /* 0x000fe200078e0a0a */
[----:B0-----:R-:W-:Y:S01]  /*0500*/  I2FP.F32.U32 R10, UR8 ;  /* 0x00000008000a7c45 */ /* 0x001fe20008201000 */
[----:B------:R-:W-:Y:S01]  /*0510*/  IMAD.IADD R8, R0, 0x1, -R9 ;  /* 0x0000000100087824 */ /* 0x000fe200078e0a09 */
[----:B------:R-:W-:Y:S01]  /*0520*/  ULDC UR4, c[0x0][0x150] ;  /* 0x0000540000047ab9 */ /* 0x000fe20000000800 */
[----:B------:R-:W0:Y:S01]  /*0530*/  F2I.U32.TRUNC.NTZ R13, R13 ;  /* 0x0000000d000d7305 */ /* 0x000e22000020f000 */
[----:B------:R-:W-:Y:S01]  /*0540*/  SHF.R.S32.HI R0, RZ, 0x1f, R3 ;  /* 0x0000001fff007819 */ /* 0x000fe20000011403 */
[----:B------:R-:W-:Y:S01]  /*0550*/  FMUL R10, R10, UR4 ;  /* 0x000000040a0a7c20 */ /* 0x000fe20008400000 */
[----:B------:R-:W5:Y:S01]  /*0560*/  LDC R9, c[0x0][0x148] ;  /* 0x00005200ff097b82 */ /* 0x000f620000000800 */
[----:B------:R-:W-:Y:S01]  /*0570*/  IMAD R8, R11, 0x4, R8 ;  /* 0x000000040b087824 */ /* 0x000fe200078e0208 */
[----:B------:R-:W-:Y:S01]  /*0580*/  LEA.HI R0, R0, R3, RZ, 0x2 ;  /* 0x0000000300007211 */ /* 0x000fe200078f10ff */
[----:B------:R-:W-:Y:S01]  /*0590*/  UMOV UR4, 0x20 ;  /* 0x0000002000047882 */ /* 0x000fe20000000000 */
[----:B------:R-:W-:Y:S01]  /*05a0*/  @!UP0 UMOV UR6, 0x400 ;  /* 0x0000040000068882 */ /* 0x000fe20000000000 */
[----:B------:R-:W4:Y:S01]  /*05b0*/  F2I.U32.TRUNC.NTZ R10, R10 ;  /* 0x0000000a000a7305 */ /* 0x000f22000020f000 */
[----:B------:R-:W-:Y:S01]  /*05c0*/  LOP3.LUT R0, R0, 0xfffffffc, RZ, 0xc0, !PT ;  /* 0xfffffffc00007812 */ /* 0x000fe200078ec0ff */
[----:B------:R-:W-:Y:S01]  /*05d0*/  IMAD.SHL.U32 R19, R8, 0x4, RZ ;  /* 0x0000000408137824 */ /* 0x000fe200078e00ff */
[----:B------:R-:W-:-:S04]  /*05e0*/  @!UP0 UIADD3 UR4, -UR4, 0x100000, URZ ;  /* 0x0010000004048890 */ /* 0x000fc8000fffe13f */
[----:B------:R-:W-:Y:S02]  /*05f0*/  @!UP0 USHF.L.U32 UR5, UR4, 0xb, URZ ;  /* 0x0000000b04058899 */ /* 0x000fe4000800063f */
[----:B------:R-:W-:Y:S01]  /*0600*/  @!UP0 USHF.L.U32 UR4, UR4, 0x1, URZ ;  /* 0x0000000104048899 */ /* 0x000fe2000800063f */
[----:B--2---:R-:W-:Y:S01]  /*0610*/  ISETP.EQ.U32.AND P3, PT, R14, 0x1, PT ;  /* 0x000000010e00780c */ /* 0x004fe20003f62070 */
[----:B------:R-:W-:Y:S01]  /*0620*/  IMAD.IADD R3, R3, 0x1, -R0 ;  /* 0x0000000103037824 */ /* 0x000fe200078e0a00 */
[----:B------:R-:W-:Y:S01]  /*0630*/  LOP3.LUT R19, R8, 0xc, R19, 0x78, !PT ;  /* 0x0000000c08137812 */ /* 0x000fe200078e7813 */
[----:B0-----:R-:W-:Y:S02]  /*0640*/  IMAD.MOV R20, RZ, RZ, -R13 ;  /* 0x000000ffff147224 */ /* 0x001fe400078e0a0d */
[----:B------:R-:W-:Y:S01]  /*0650*/  VIADD R8, R2, 0xffffffff ;  /* 0xffffffff02087836 */ /* 0x000fe20000000000 */
[----:B-1----:R-:W-:Y:S01]  /*0660*/  @!UP0 ULEA UR6, UR7, UR6, 0x18 ;  /* 0x0000000607068291 */ /* 0x002fe2000f8ec03f */
[----:B------:R-:W-:Y:S01]  /*0670*/  ISETP.NE.AND P1, PT, R3, 0x3, PT ;  /* 0x000000030300780c */ /* 0x000fe20003f25270 */
[----:B------:R-:W-:Y:S01]  /*0680*/  VOTEU.ALL UP0, P0 ;  /* 0x00000000003f7886 */ /* 0x000fe20000000000 */
[----:B------:R-:W-:Y:S01]  /*0690*/  ISETP.LT.U32.AND P0, PT, R19, 0x2, !P2 ;  /* 0x000000021300780c */ /* 0x000fe20005701070 */
[----:B----4-:R-:W-:Y:S01]  /*06a0*/  IMAD.MOV R7, RZ, RZ, -R10 ;  /* 0x000000ffff077224 */ /* 0x010fe200078e0a0a */
[----:B------:R-:W-:-:S02]  /*06b0*/  ISETP.EQ.OR P1, PT, R3, RZ, !P1 ;  /* 0x000000ff0300720c */ /* 0x000fc40004f22670 */
[----:B------:R-:W-:Y:S01]  /*06c0*/  ISETP.GE.U32.AND P5, PT, R8, 0x2, PT ;  /* 0x000000020800780c */ /* 0x000fe20003fa6070 */
[----:B-----5:R-:W-:Y:S01]  /*06d0*/  IMAD R0, R9, R20, R4 ;  /* 0x0000001409007224 */ /* 0x020fe200078e0204 */
[----:B------:R-:W-:Y:S01]  /*06e0*/  ISETP.EQ.AND P1, PT, R2, RZ, P1 ;  /* 0x000000ff0200720c */ /* 0x000fe20000f22270 */
[----:B---3--:R-:W-:Y:S01]  /*06f0*/  IMAD R7, R12, R7, UR8 ;  /* 0x000000080c077e24 */ /* 0x008fe2000f8e0207 */
[----:B------:R-:W-:Y:S01]  /*0700*/  ISETP.NE.AND P2, PT, R2, RZ, PT ;  /* 0x000000ff0200720c */ /* 0x000fe20003f45270 */
[----:B------:R-:W0:Y:S02]  /*0710*/  FENCE.VIEW.ASYNC.S ;  /* 0x00000000000073c6 */ /* 0x000e240000000000 */
[----:B0-----:R0:W1:Y:S01]  /*0720*/  @!UP0 SYNCS.EXCH.64 URZ, [UR6+0x80], UR4 ;  /* 0x00008004063f85b2 */ /* 0x0010620008000100 */
[----:B------:R-:W-:Y:S02]  /*0730*/  ISETP.NE.AND P4, PT, R0, R19, PT ;  /* 0x000000130000720c */ /* 0x000fe40003f85270 */
[----:B------:R-:W-:-:S02]  /*0740*/  SEL R18, RZ, 0x1, !P1 ;  /* 0x00000001ff127807 */ /* 0x000fc40004800000 */
[----:B------:R-:W-:Y:S02]  /*0750*/  ISETP.EQ.OR P4, PT, R7, RZ, !P4 ;  /* 0x000000ff0700720c */ /* 0x000fe40006782670 */
[----:B------:R-:W-:Y:S02]  /*0760*/  LOP3.LUT R0, R94, 0x7f, RZ, 0xc0, !PT ;  /* 0x0000007f5e007812 */ /* 0x000fe400078ec0ff */
[----:B------:R-:W-:Y:S02]  /*0770*/  PLOP3.LUT P0, PT, P0, P4, PT, 0x80, 0x0 ;  /* 0x000000000000781c */ /* 0x000fe40000709070 */
[----:B------:R-:W-:Y:S02]  /*0780*/  SEL R18, R18, 0x2, P5 ;  /* 0x0000000212127807 */ /* 0x000fe40002800000 */
[----:B------:R-:W-:Y:S01]  /*0790*/  P2R R102, PR, RZ, 0x1 ;  /* 0x00000001ff667803 */ /* 0x000fe20000000000 */
[----:B------:R0:W2:Y:S01]  /*07a0*/  @!UP1 SYNCS.EXCH.64 URZ, [UR6+0x88], UR4 ;  /* 0x00008804063f95b2 */ /* 0x0000a20008000100 */
[----:B------:R-:W-:Y:S01]  /*07b0*/  NOP ;  /* 0x0000000000007918 */ /* 0x000fe20000000000 */
[----:B------:R-:W-:Y:S06]  /*07c0*/  @!P3 BRA `(.L_x_3) ;  /* 0x000000000008b947 */ /* 0x000fec0003800000 */
[----:B-12---:R-:W-:Y:S01]  /*07d0*/  UCGABAR_ARV ;  /* 0x00000000000079c7 */ /* 0x006fe20008000000 */
[----:B------:R-:W-:Y:S05]  /*07e0*/  BRA `(.L_x_4) ;  /* 0x0000000000047947 */ /* 0x000fea0003800000 */
.L_x_3:
[----:B-12---:R-:W-:Y:S01]  /*07f0*/  NOP ;  /* 0x0000000000007918 */ /* 0x006fe20000000000 */
.L_x_4:
[----:B------:R-:W1:Y:S01]  /*0800*/  LDC R2, c[0x0][0x65c] ;  /* 0x00019700ff027b82 */ /* 0x000e620000000800 */
[----:B------:R-:W-:Y:S02]  /*0810*/  IMAD.U32 R10, RZ, RZ, UR8 ;  /* 0x00000008ff0a7e24 */ /* 0x000fe4000f8e00ff */
[----:B------:R-:W-:Y:S01]  /*0820*/  IMAD.MOV.U32 R11, RZ, RZ, RZ ;  /* 0x000000ffff0b7224 */ /* 0x000fe200078e00ff */
[----:B-1----:R-:W-:-:S04]  /*0830*/  ISETP.NE.AND P1, PT, R2, 0x1, PT ;  /* 0x000000010200780c */ /* 0x002fc80003f25270 */
[----:B------:R-:W-:-:S09]  /*0840*/  P2R R5, PR, RZ, 0x2 ;  /* 0x00000002ff057803 */ /* 0x000fd20000000000 */
[----:B------:R-:W1:Y:S01]  /*0850*/  @P1 LDC R17, c[0x0][0x10] ;  /* 0x00000400ff111b82 */ /* 0x000e620000000800 */
[----:B------:R-:W-:Y:S02]  /*0860*/  @P1 IMAD.MOV.U32 R5, RZ, RZ, RZ ;  /* 0x000000ffff051224 */ /* 0x000fe400078e00ff */
[----:B------:R-:W-:-:S05]  /*0870*/  @P1 IMAD.MOV.U32 R15, RZ, RZ, RZ ;  /* 0x000000ffff0f1224 */ /* 0x000fca00078e00ff */
[----:B------:R-:W2:Y:S01]  /*0880*/  @!P1 LDC R13, c[0x0][0xc] ;  /* 0x00000300ff0d9b82 */ /* 0x000ea20000000800 */
[----:B0-----:R-:W-:Y:S01]  /*0890*/  ULDC UR4, c[0x0][0xc] ;  /* 0x0000030000047ab9 */ /* 0x001fe20000000800 */
[----:B------:R-:W-:Y:S01]  /*08a0*/  ULDC UR5, c[0x0][0x10] ;  /* 0x0000040000057ab9 */ /* 0x000fe20000000800 */
[----:B------:R-:W-:Y:S01]  /*08b0*/  ULDC UR6, c[0x0][0x14] ;  /* 0x0000050000067ab9 */ /* 0x000fe20000000800 */
[----:B------:R-:W-:-:S04]  /*08c0*/  UIMAD.WIDE.U32 UR4, UR4, UR5, URZ ;  /* 0x00000005040472a5 */ /* 0x000fc8000f8e003f */
[----:B------:R-:W-:Y:S02]  /*08d0*/  UIMAD.WIDE.U32 UR36, UR4, UR6, URZ ;  /* 0x00000006042472a5 */ /* 0x000fe4000f8e003f */
[----:B------:R-:W-:-:S04]  /*08e0*/  UIMAD UR42, UR5, UR6, URZ ;  /* 0x00000006052a72a4 */ /* 0x000fc8000f8e023f */
[----:B------:R-:W-:Y:S01]  /*08f0*/  UIADD3 UR42, UR37, UR42, URZ ;  /* 0x0000002a252a7290 */ /* 0x000fe2000fffe03f */
[----:B-1----:R-:W-:-:S04]  /*0900*/  @P1 IMAD.WIDE.U32 R16, R17, UR8, R4 ;  /* 0x0000000811101c25 */ /* 0x002fc8000f8e0004 */
[----:B------:R-:W-:Y:S02]  /*0910*/  @P1 IMAD.IADD R17, R17, 0x1, R15 ;  /* 0x0000000111111824 */ /* 0x000fe400078e020f */
[----:B--2---:R-:W-:-:S04]  /*0920*/  @!P1 IMAD.WIDE.U32 R10, R4, R13, R10 ;  /* 0x0000000d040a9225 */ /* 0x004fc800078e000a */
[----:B------:R-:W-:Y:S02]  /*0930*/  @!P1 IMAD.MOV.U32 R16, RZ, RZ, R10 ;  /* 0x000000ffff109224 */ /* 0x000fe400078e000a */
[----:B------:R-:W-:Y:S01]  /*0940*/  @!P1 IMAD.MOV.U32 R17, RZ, RZ, R11 ;  /* 0x000000ffff119224 */ /* 0x000fe200078e000b */
[----:B------:R-:W-:Y:S06]  /*0950*/  @!P3 BRA `(.L_x_5) ;  /* 0x00000000000cb947 */ /* 0x000fec0003800000 */
[----:B------:R-:W-:Y:S01]  /*0960*/  UCGABAR_WAIT ;  /* 0x0000000000007dc7 */ /* 0x000fe20008000000 */
[----:B------:R-:W-:Y:S01]  /*0970*/  CCTL.IVALL ;  /* 0x00000000ff00798f */ /* 0x000fe20002000000 */
[----:B------:R-:W-:Y:S05]  /*0980*/  BRA `(.L_x_6) ;  /* 0x0000000000047947 */ /* 0x000fea0003800000 */
.L_x_5:
[----:B------:R-:W-:Y:S06]  /*0990*/  BAR.SYNC.DEFER_BLOCKING 0x0 ;  /* 0x0000000000007b1d */ /* 0x000fec0000010000 */
.L_x_6:
[----:B------:R-:W-:Y:S05]  /*09a0*/  @!P2 BRA `(.L_x_7) ;  /* 0x0000005c00aca947 */ /* 0x000fea0003800000 */
[----:B------:R-:W-:-:S13]  /*09b0*/  ISETP.GT.U32.AND P0, PT, R8, 0x1, PT ;  /* 0x000000010800780c */ /* 0x000fda0003f04070 */
[----:B------:R-:W-:Y:S05]  /*09c0*/  @P0 EXIT ;  /* 0x000000000000094d */ /* 0x000fea0003800000 */
[----:B------:R-:W-:Y:S01]  /*09d0*/  ULDC.64 UR4, c[0x0][0x650] ;  /* 0x0001940000047ab9 */ /* 0x000fe20000000a00 */
[----:B------:R-:W-:Y:S01]  /*09e0*/  PRMT R3, RZ, 0x7610, R3 ;  /* 0x00007610ff037816 */ /* 0x000fe20000000003 */
[----:B------:R-:W-:Y:S01]  /*09f0*/  IMAD.MOV.U32 R101, RZ, RZ, -0x1 ;  /* 0xffffffffff657424 */ /* 0x000fe200078e00ff */
[----:B------:R-:W-:Y:S01]  /*0a00*/  ISETP.GE.U32.AND P0, PT, R16, UR4, PT ;  /* 0x0000000410007c0c */ /* 0x000fe2000bf06070 */
[----:B------:R-:W-:Y:S02]  /*0a10*/  IMAD.MOV.U32 R100, RZ, RZ, -0x1 ;  /* 0xffffffffff647424 */ /* 0x000fe400078e00ff */
[----:B------:R-:W-:Y:S01]  /*0a20*/  IMAD.MOV.U32 R99, RZ, RZ, -0x1 ;  /* 0xffffffffff637424 */ /* 0x000fe200078e00ff */
[----:B------:R-:W-:-:S13]  /*0a30*/  ISETP.GE.U32.AND.EX P0, PT, R17, UR5, PT, P0 ;  /* 0x0000000511007c0c */ /* 0x000fda000bf06100 */
[----:B------:R-:W-:Y:S05]  /*0a40*/  @P0 BRA `(.L_x_8) ;  /* 0x0000000400280947 */ /* 0x000fea0003800000 */
[----:B------:R-:W0:Y:S01]  /*0a50*/  LDC.64 R22, c[0x0][0x628] ;  /* 0x00018a00ff167b82 */ /* 0x000e220000000a00 */
[----:B------:R-:W-:Y:S02]  /*0a60*/  IMAD.MOV.U32 R10, RZ, RZ, R16 ;  /* 0x000000ffff0a7224 */ /* 0x000fe400078e0010 */
[----:B------:R-:W-:-:S05]  /*0a70*/  IMAD.MOV.U32 R11, RZ, RZ, R17 ;  /* 0x000000ffff0b7224 */ /* 0x000fca00078e0011 */
[----:B------:R-:W1:Y:S08]  /*0a80*/  LDC R8, c[0x0][0x630] ;  /* 0x00018c00ff087b82 */ /* 0x000e700000000800 */
[----:B------:R-:W2:Y:S01]  /*0a90*/  LDC.64 R24, c[0x0][0x620] ;  /* 0x00018800ff187b82 */ /* 0x000ea20000000a00 */
[----:B0-----:R-:W-:-:S04]  /*0aa0*/  ISETP.NE.U32.AND P0, PT, R22, RZ, PT ;  /* 0x000000ff1600720c */ /* 0x001fc80003f05070 */
[----:B------:R-:W-:-:S13]  /*0ab0*/  ISETP.NE.AND.EX P0, PT, R23, RZ, PT, P0 ;  /* 0x000000ff1700720c */ /* 0x000fda0003f05300 */
[----:B-12---:R-:W-:Y:S05]  /*0ac0*/  @!P0 BRA `(.L_x_9) ;  /* 0x0000000000288947 */ /* 0x006fea0003800000 */
[----:B------:R-:W0:Y:S02]  /*0ad0*/  LDC R3, c[0x0][0x634] ;  /* 0x00018d00ff037b82 */ /* 0x000e240000000800 */
[----:B0-----:R-:W-:-:S05]  /*0ae0*/  IADD3 R3, P0, R16, R3, RZ ;  /* 0x0000000310037210 */ /* 0x001fca0007f1e0ff */
[----:B------:R-:W-:-:S04]  /*0af0*/  IMAD.X R21, RZ, RZ, R17, P0 ;  /* 0x000000ffff157224 */ /* 0x000fc800000e0611 */
[----:B------:R-:W-:-:S04]  /*0b00*/  IMAD.WIDE.U32 R10, R21, R22, RZ ;  /* 0x00000016150a7225 */ /* 0x000fc800078e00ff */
[----:B------:R-:W-:-:S04]  /*0b10*/  IMAD.WIDE.U32 R12, P0, R3, R23, R10 ;  /* 0x00000017030c7225 */ /* 0x000fc8000780000a */
[----:B------:R-:W-:-:S04]  /*0b20*/  IMAD.WIDE.U32 R10, R3, R22, RZ ;  /* 0x00000016030a7225 */ /* 0x000fc800078e00ff */
[----:B------:R-:W-:Y:S01]  /*0b30*/  IMAD.X R15, RZ, RZ, RZ, P0 ;  /* 0x000000ffff0f7224 */ /* 0x000fe200000e06ff */
[----:B------:R-:W-:Y:S01]  /*0b40*/  IADD3 RZ, P0, R11, R12, RZ ;  /* 0x0000000c0bff7210 */ /* 0x000fe20007f1e0ff */
[----:B------:R-:W-:-:S04]  /*0b50*/  IMAD.MOV.U32 R14, RZ, RZ, R13 ;  /* 0x000000ffff0e7224 */ /* 0x000fc800078e000d */
[----:B------:R-:W-:-:S08]  /*0b60*/  IMAD.WIDE.U32.X R10, R21, R23, R14, P0 ;  /* 0x00000017150a7225 */ /* 0x000fd000000e040e */
.L_x_9:
[----:B------:R-:W0:Y:S01]  /*0b70*/  LDC.64 R28, c[0x0][0x640] ;  /* 0x00019000ff1c7b82 */ /* 0x000e220000000a00 */
[-CC-:B------:R-:W-:Y:S01]  /*0b80*/  SHF.R.U64 R99, R10, R8.reuse, R11.reuse ;  /* 0x000000080a637219 */ /* 0x180fe2000000120b */
[----:B------:R-:W-:Y:S01]  /*0b90*/  IMAD.MOV.U32 R23, RZ, RZ, 0x1 ;  /* 0x00000001ff177424 */ /* 0x000fe200078e00ff */
[----:B------:R-:W-:Y:S02]  /*0ba0*/  SHF.R.U32.HI R3, RZ, R8, R11 ;  /* 0x00000008ff037219 */ /* 0x000fe4000001160b */
[----:B------:R-:W-:-:S03]  /*0bb0*/  IADD3 R5, P0, RZ, -R99, RZ ;  /* 0x80000063ff057210 */ /* 0x000fc60007f1e0ff */
[----:B------:R-:W1:Y:S02]  /*0bc0*/  LDC R12, c[0x0][0x618] ;  /* 0x00018600ff0c7b82 */ /* 0x000e640000000800 */
[----:B------:R-:W-:Y:S02]  /*0bd0*/  IMAD.X R3, RZ, RZ, ~R3, P0 ;  /* 0x000000ffff037224 */ /* 0x000fe400000e0e03 */
[----:B------:R-:W-:-:S04]  /*0be0*/  IMAD.WIDE.U32 R10, R5, R24, R16 ;  /* 0x00000018050a7225 */ /* 0x000fc800078e0010 */
[----:B------:R-:W2:Y:S01]  /*0bf0*/  LDC R22, c[0x0][0x608] ;  /* 0x00018200ff167b82 */ /* 0x000ea20000000800 */
[----:B------:R-:W-:Y:S02]  /*0c00*/  IMAD R8, R3, R24, RZ ;  /* 0x0000001803087224 */ /* 0x000fe400078e02ff */
[----:B------:R-:W-:Y:S02]  /*0c10*/  IMAD.MOV.U32 R3, RZ, RZ, -0x1 ;  /* 0xffffffffff037424 */ /* 0x000fe400078e00ff */
[----:B------:R-:W-:-:S03]  /*0c20*/  IMAD R5, R5, R25, R8 ;  /* 0x0000001905057224 */ /* 0x000fc600078e0208 */
[----:B------:R-:W3:Y:S01]  /*0c30*/  LDC R26, c[0x0][0x658] ;  /* 0x00019600ff1a7b82 */ /* 0x000ee20000000800 */
[----:B------:R-:W-:Y:S01]  /*0c40*/  IMAD.IADD R5, R11, 0x1, R5 ;  /* 0x000000010b057824 */ /* 0x000fe200078e0205 */
[----:B0-----:R-:W-:-:S04]  /*0c50*/  ISETP.NE.U32.AND P0, PT, R28, RZ, PT ;  /* 0x000000ff1c00720c */ /* 0x001fc80003f05070 */
[----:B------:R-:W-:Y:S02]  /*0c60*/  ISETP.NE.AND.EX P0, PT, R29, RZ, PT, P0 ;  /* 0x000000ff1d00720c */ /* 0x000fe40003f05300 */
[----:B------:R-:W0:Y:S01]  /*0c70*/  LDC R24, c[0x0][0x600] ;  /* 0x00018000ff187b82 */ /* 0x000e220000000800 */
[-CC-:B-1----:R-:W-:Y:S02]  /*0c80*/  SHF.R.U64 R14, R10, R12.reuse, R5.reuse ;  /* 0x0000000c0a0e7219 */ /* 0x182fe40000001205 */
[----:B------:R-:W-:-:S05]  /*0c90*/  SHF.R.U32.HI R5, RZ, R12, R5 ;  /* 0x0000000cff057219 */ /* 0x000fca0000011605 */
[----:B------:R-:W1:Y:S01]  /*0ca0*/  LDC R15, c[0x0][0x648] ;  /* 0x00019200ff0f7b82 */ /* 0x000e620000000800 */
[-CC-:B--2---:R-:W-:Y:S02]  /*0cb0*/  SHF.R.U64 R27, R14, R22.reuse, R5.reuse ;  /* 0x000000160e1b7219 */ /* 0x184fe40000001205 */
[----:B------:R-:W-:Y:S01]  /*0cc0*/  SHF.R.U32.HI R5, RZ, R22, R5 ;  /* 0x00000016ff057219 */ /* 0x000fe20000011605 */
[----:B------:R-:W-:-:S04]  /*0cd0*/  IMAD R22, R9, R20, R4 ;  /* 0x0000001409167224 */ /* 0x000fc800078e0204 */
[----:B------:R-:W2:Y:S01]  /*0ce0*/  LDC R21, c[0x0][0x638] ;  /* 0x00018e00ff157b82 */ /* 0x000ea20000000800 */
[-CC-:B---3--:R-:W-:Y:S02]  /*0cf0*/  SHF.R.U64 R20, R27, R26.reuse, R5.reuse ;  /* 0x0000001a1b147219 */ /* 0x188fe40000001205 */
[-C--:B------:R-:W-:Y:S02]  /*0d00*/  SHF.L.U32 R3, R3, R26.reuse, RZ ;  /* 0x0000001a03037219 */ /* 0x080fe400000006ff */
[----:B------:R-:W-:Y:S01]  /*0d10*/  SHF.R.U32.HI R5, RZ, R26, R5 ;  /* 0x0000001aff057219 */ /* 0x000fe20000011605 */
[----:B------:R-:W-:Y:S01]  /*0d20*/  IMAD.MOV.U32 R4, RZ, RZ, R20 ;  /* 0x000000ffff047224 */ /* 0x000fe200078e0014 */
[----:B------:R-:W-:Y:S01]  /*0d30*/  LOP3.LUT R12, RZ, R3, RZ, 0x33, !PT ;  /* 0x00000003ff0c7212 */ /* 0x000fe200078e33ff */
[----:B------:R-:W3:Y:S01]  /*0d40*/  LDC R25, c[0x0][0x610] ;  /* 0x00018400ff197b82 */ /* 0x000ee20000000800 */
[----:B------:R-:W-:Y:S05]  /*0d50*/  @!P0 BRA `(.L_x_10) ;  /* 0x0000000000288947 */ /* 0x000fea0003800000 */
[----:B------:R-:W4:Y:S02]  /*0d60*/  LDC R3, c[0x0][0x64c] ;  /* 0x00019300ff037b82 */ /* 0x000f240000000800 */
[----:B----4-:R-:W-:-:S05]  /*0d70*/  IADD3 R3, P0, R20, R3, RZ ;  /* 0x0000000314037210 */ /* 0x010fca0007f1e0ff */
        /* <DEDUP_REMOVED lines=8> */
.L_x_10:
[----:B-1----:R-:W-:Y:S01]  /*0e00*/  SHF.R.U64 R4, R4, R15, R5 ;  /* 0x0000000f04047219 */ /* 0x002fe20000001205 */
[----:B0-----:R-:W-:Y:S01]  /*0e10*/  VIADD R5, R24, 0xffffffff ;  /* 0xffffffff18057836 */ /* 0x001fe20000000000 */
[----:B------:R-:W-:Y:S02]  /*0e20*/  SHF.L.U32 R3, R23, R26, RZ ;  /* 0x0000001a17037219 */ /* 0x000fe400000006ff */
[----:B------:R-:W-:Y:S01]  /*0e30*/  LOP3.LUT R12, R27, R12, RZ, 0xc0, !PT ;  /* 0x0000000c1b0c7212 */ /* 0x000fe200078ec0ff */
[----:B------:R-:W-:Y:S01]  /*0e40*/  IMAD.MOV R8, RZ, RZ, -R4 ;  /* 0x000000ffff087224 */ /* 0x000fe200078e0a04 */
[----:B------:R-:W-:-:S03]  /*0e50*/  SEL R7, R7, R22, !P1 ;  /* 0x0000001607077207 */ /* 0x000fc60004800000 */
[----:B------:R-:W-:Y:S01]  /*0e60*/  IMAD R12, R3, R4, R12 ;  /* 0x00000004030c7224 */ /* 0x000fe200078e020c */
[----:B------:R-:W-:Y:S01]  /*0e70*/  LOP3.LUT R4, R14, R5, RZ, 0xc0, !PT ;  /* 0x000000050e047212 */ /* 0x000fe200078ec0ff */
[----:B--2---:R-:W-:Y:S02]  /*0e80*/  IMAD R3, R8, R21, R20 ;  /* 0x0000001508037224 */ /* 0x004fe400078e0214 */
[----:B---3--:R-:W-:Y:S02]  /*0e90*/  IMAD R7, R12, R25, R7 ;  /* 0x000000190c077224 */ /* 0x008fe400078e0207 */
[----:B------:R-:W-:Y:S02]  /*0ea0*/  IMAD.MOV.U32 R5, RZ, RZ, 0x1 ;  /* 0x00000001ff057424 */ /* 0x000fe400078e00ff */
[----:B------:R-:W-:-:S03]  /*0eb0*/  IMAD R4, R3, R24, R4 ;  /* 0x0000001803047224 */ /* 0x000fc600078e0204 */
[----:B------:R-:W-:Y:S02]  /*0ec0*/  PRMT R3, R5, 0x7610, R3 ;  /* 0x0000761005037816 */ /* 0x000fe40000000003 */
[----:B------:R-:W-:Y:S02]  /*0ed0*/  SEL R100, R4, R7, !P1 ;  /* 0x0000000704647207 */ /* 0x000fe40004800000 */
[----:B------:R-:W-:-:S07]  /*0ee0*/  SEL R101, R7, R4, !P1 ;  /* 0x0000000407657207 */ /* 0x000fce0004800000 */
.L_x_8:
[----:B------:R-:W-:-:S08]  /*0ef0*/  NOP ;  /* 0x0000000000007918 */ /* 0x000fd00000000000 */
[----:B------:R-:W0:Y:S02]  /*0f00*/  USETMAXREG.TRY_ALLOC.CTAPOOL UP0, 0xe8 ;  /* 0x000000e8000079c8 */ /* 0x000e240008000600 */
[----:B0-----:R-:W-:-:S13]  /*0f10*/  PLOP3.LUT P0, PT, PT, PT, UP0, 0x80, 0x0 ;  /* 0x000000000000781c */ /* 0x001fda0003f0f008 */
[----:B------:R-:W-:Y:S05]  /*0f20*/  @!P0 BRA `(.L_x_8) ;  /* 0xfffffffc00f08947 */ /* 0x000fea000383ffff */
[----:B------:R-:W-:Y:S01]  /*0f30*/  ULDC.64 UR4, c[0x0][0x598] ;  /* 0x0001660000047ab9 */ /* 0x000fe20000000a00 */
[----:B------:R-:W-:Y:S01]  /*0f40*/  ULDC.64 UR38, c[0x0][0x208] ;  /* 0x0000820000267ab9 */ /* 0x000fe20000000a00 */
[----:B------:R-:W-:-:S04]  /*0f50*/  ISETP.NE.U32.AND P0, PT, RZ, UR4, PT ;  /* 0x00000004ff007c0c */ /* 0x000fc8000bf05070 */
[----:B------:R-:W-:-:S13]  /*0f60*/  ISETP.NE.AND.EX P0, PT, RZ, UR5, PT, P0 ;  /* 0x00000005ff007c0c */ /* 0x000fda000bf05300 */
[----:B------:R-:W-:Y:S05]  /*0f70*/  @!P0 BRA `(.L_x_11) ;  /* 0x00000000001c8947 */ /* 0x000fea0003800000 */
[----:B------:R-:W0:Y:S02]  /*0f80*/  LDC.64 R4, c[0x0][0x598] ;  /* 0x00016600ff047b82 */ /* 0x000e240000000a00 */
[----:B0-----:R-:W2:Y:S02]  /*0f90*/  LDG.E.64 R4, desc[UR38][R4.64] ;  /* 0x0000002604047981 */ /* 0x001ea4000c1e1b00 */
[----:B--2---:R-:W-:-:S04]  /*0fa0*/  ISETP.NE.U32.AND P0, PT, R4, RZ, PT ;  /* 0x000000ff0400720c */ /* 0x004fc80003f05070 */
[----:B------:R-:W-:-:S13]  /*0fb0*/  ISETP.NE.AND.EX P0, PT, R5, RZ, PT, P0 ;  /* 0x000000ff0500720c */ /* 0x000fda0003f05300 */
[----:B------:R-:W-:Y:S05]  /*0fc0*/  @!P0 BRA `(.L_x_11) ;  /* 0x0000000000088947 */ /* 0x000fea0003800000 */
[----:B------:R0:W5:Y:S01]  /*0fd0*/  LD.E R88, desc[UR38][R4.64] ;  /* 0x0000002604587980 */ /* 0x000162000c101900 */
[----:B------:R-:W-:Y:S05]  /*0fe0*/  BRA `(.L_x_12) ;  /* 0x0000000000247947 */ /* 0x000fea0003800000 */
.L_x_11:
[----:B------:R-:W-:Y:S02]  /*0ff0*/  ULDC.64 UR4, c[0x0][0x588] ;  /* 0x0001620000047ab9 */ /* 0x000fe40000000a00 */
[----:B------:R-:W-:-:S04]  /*1000*/  ISETP.NE.U32.AND P0, PT, RZ, UR4, PT ;  /* 0x00000004ff007c0c */ /* 0x000fc8000bf05070 */
[----:B------:R-:W-:-:S13]  /*1010*/  ISETP.NE.AND.EX P0, PT, RZ, UR5, PT, P0 ;  /* 0x00000005ff007c0c */ /* 0x000fda000bf05300 */
[----:B------:R-:W-:Y:S05]  /*1020*/  @!P0 BRA `(.L_x_13) ;  /* 0x00000000000c8947 */ /* 0x000fea0003800000 */
[----:B------:R-:W0:Y:S02]  /*1030*/  LDC.64 R88, c[0x0][0x588] ;  /* 0x00016200ff587b82 */ /* 0x000e240000000a00 */
[----:B0-----:R1:W5:Y:S01]  /*1040*/  LDG.E R88, desc[UR38][R88.64] ;  /* 0x0000002658587981 */ /* 0x001362000c1e1900 */
[----:B------:R-:W-:Y:S05]  /*1050*/  BRA `(.L_x_12) ;  /* 0x0000000000087947 */ /* 0x000fea0003800000 */
.L_x_13:
[----:B------:R-:W-:Y:S02]  /*1060*/  ULDC UR4, c[0x0][0x580] ;  /* 0x0001600000047ab9 */ /* 0x000fe40000000800 */
[----:B------:R-:W-:-:S07]  /*1070*/  IMAD.U32 R88, RZ, RZ, UR4 ;  /* 0x00000004ff587e24 */ /* 0x000fce000f8e00ff */
.L_x_12:
[----:B------:R-:W-:Y:S02]  /*1080*/  ULDC.64 UR4, c[0x0][0x5a0] ;  /* 0x0001680000047ab9 */ /* 0x000fe40000000a00 */
[----:B------:R-:W-:-:S04]  /*1090*/  ISETP.NE.U32.AND P0, PT, RZ, UR4, PT ;  /* 0x00000004ff007c0c */ /* 0x000fc8000bf05070 */
[----:B------:R-:W-:-:S13]  /*10a0*/  ISETP.NE.AND.EX P0, PT, RZ, UR5, PT, P0 ;  /* 0x00000005ff007c0c */ /* 0x000fda000bf05300 */
[----:B------:R-:W-:Y:S05]  /*10b0*/  @!P0 BRA `(.L_x_14) ;  /* 0x00000000001c8947 */ /* 0x000fea0003800000 */
[----:B0-----:R-:W0:Y:S02]  /*10c0*/  LDC.64 R4, c[0x0][0x5a0] ;  /* 0x00016800ff047b82 */ /* 0x001e240000000a00 */
[----:B0-----:R-:W2:Y:S02]  /*10d0*/  LDG.E.64 R4, desc[UR38][R4.64] ;  /* 0x0000002604047981 */ /* 0x001ea4000c1e1b00 */
[----:B--2---:R-:W-:-:S04]  /*10e0*/  ISETP.NE.U32.AND P0, PT, R4, RZ, PT ;  /* 0x000000ff0400720c */ /* 0x004fc80003f05070 */
[----:B------:R-:W-:-:S13]  /*10f0*/  ISETP.NE.AND.EX P0, PT, R5, RZ, PT, P0 ;  /* 0x000000ff0500720c */ /* 0x000fda0003f05300 */
[----:B------:R-:W-:Y:S05]  /*1100*/  @!P0 BRA `(.L_x_14) ;  /* 0x0000000000088947 */ /* 0x000fea0003800000 */
[----:B-1----:R0:W5:Y:S01]  /*1110*/  LD.E R89, desc[UR38][R4.64] ;  /* 0x0000002604597980 */ /* 0x002162000c101900 */
[----:B------:R-:W-:Y:S05]  /*1120*/  BRA `(.L_x_15) ;  /* 0x0000000000247947 */ /* 0x000fea0003800000 */
.L_x_14:
[----:B------:R-:W-:Y:S02]  /*1130*/  ULDC.64 UR4, c[0x0][0x590] ;  /* 0x0001640000047ab9 */ /* 0x000fe40000000a00 */
[----:B------:R-:W-:-:S04]  /*1140*/  ISETP.NE.U32.AND P0, PT, RZ, UR4, PT ;  /* 0x00000004ff007c0c */ /* 0x000fc8000bf05070 */
[----:B------:R-:W-:-:S13]  /*1150*/  ISETP.NE.AND.EX P0, PT, RZ, UR5, PT, P0 ;  /* 0x00000005ff007c0c */ /* 0x000fda000bf05300 */
[----:B------:R-:W-:Y:S05]  /*1160*/  @!P0 BRA `(.L_x_16) ;  /* 0x00000000000c8947 */ /* 0x000fea0003800000 */
[----:B0-----:R-:W1:Y:S02]  /*1170*/  LDC.64 R4, c[0x0][0x590] ;  /* 0x00016400ff047b82 */ /* 0x001e640000000a00 */
[----:B-1----:R1:W5:Y:S01]  /*1180*/  LDG.E R89, desc[UR38][R4.64] ;  /* 0x0000002604597981 */ /* 0x002362000c1e1900 */
[----:B------:R-:W-:Y:S05]  /*1190*/  BRA `(.L_x_15) ;  /* 0x0000000000087947 */ /* 0x000fea0003800000 */
.L_x_16:
[----:B------:R-:W-:Y:S02]  /*11a0*/  ULDC UR4, c[0x0][0x584] ;  /* 0x0001610000047ab9 */ /* 0x000fe40000000800 */
[----:B-1----:R-:W-:-:S07]  /*11b0*/  IMAD.U32 R89, RZ, RZ, UR4 ;  /* 0x00000004ff597e24 */ /* 0x002fce000f8e00ff */
.L_x_15:
[----:B------:R-:W-:-:S13]  /*11c0*/  LOP3.LUT P0, RZ, R3, 0xff, RZ, 0xc0, !PT ;  /* 0x000000ff03ff7812 */ /* 0x000fda000780c0ff */
[----:B------:R-:W-:Y:S05]  /*11d0*/  @!P0 EXIT ;  /* 0x000000000000894d */ /* 0x000fea0003800000 */
[----:B------:R-:W2:Y:S01]  /*11e0*/  LDC R92, c[0x0][0x658] ;  /* 0x00019600ff5c7b82 */ /* 0x000ea20000000800 */
[----:B------:R-:W-:Y:S01]  /*11f0*/  ULDC.64 UR6, c[0x0][0x288] ;  /* 0x0000a20000067ab9 */ /* 0x000fe20000000a00 */
[----:B------:R-:W-:Y:S01]  /*1200*/  LOP3.LUT R6, R6, 0x1, RZ, 0xc0, !PT ;  /* 0x0000000106067812 */ /* 0x000fe200078ec0ff */
[----:B------:R-:W-:Y:S01]  /*1210*/  UIADD3 UR4, UR7, 0x3f, URZ ;  /* 0x0000003f07047890 */ /* 0x000fe2000fffe03f */
[----:B------:R-:W-:Y:S01]  /*1220*/  SHF.R.U32.HI R3, RZ, 0x2, R94 ;  /* 0x00000002ff037819 */ /* 0x000fe2000001165e */
[----:B01----:R-:W-:Y:S01]  /*1230*/  IMAD.MOV.U32 R5, RZ, RZ, -0x1 ;  /* 0xffffffffff057424 */ /* 0x003fe200078e00ff */
[----:B------:R-:W-:Y:S01]  /*1240*/  SHF.R.U32.HI R0, RZ, 0x1, R0 ;  /* 0x00000001ff007819 */ /* 0x000fe20000011600 */
[----:B------:R-:W-:Y:S01]  /*1250*/  USHF.R.S32.HI UR5, URZ, 0x1f, UR4 ;  /* 0x0000001f3f057899 */ /* 0x000fe20008011404 */
[----:B------:R-:W0:Y:S01]  /*1260*/  LDC.64 R90, c[0x0][0x5c8] ;  /* 0x00017200ff5a7b82 */ /* 0x000e220000000a00 */
[----:B------:R-:W-:Y:S01]  /*1270*/  IMAD.SHL.U32 R22, R6, 0x40, RZ ;  /* 0x0000004006167824 */ /* 0x000fe200078e00ff */
[----:B------:R-:W-:Y:S01]  /*1280*/  LOP3.LUT R3, R3, 0x7, RZ, 0xc0, !PT ;  /* 0x0000000703037812 */ /* 0x000fe200078ec0ff */
[----:B------:R-:W-:Y:S01]  /*1290*/  ULEA.HI UR5, UR5, UR4, URZ, 0x6 ;  /* 0x0000000405057291 */ /* 0x000fe2000f8f303f */
[----:B------:R-:W-:Y:S01]  /*12a0*/  LOP3.LUT R0, R0, 0x30, RZ, 0xc0, !PT ;  /* 0x0000003000007812 */ /* 0x000fe200078ec0ff */
[----:B------:R-:W-:Y:S01]  /*12b0*/  IMAD.MOV.U32 R7, RZ, RZ, 0x1 ;  /* 0x00000001ff077424 */ /* 0x000fe200078e00ff */
[--C-:B------:R-:W-:Y:S01]  /*12c0*/  LOP3.LUT R22, R22, 0x40, R3.reuse, 0xe2, !PT ;  /* 0x0000004016167812 */ /* 0x100fe200078ee203 */
[----:B------:R-:W-:Y:S01]  /*12d0*/  USHF.R.S32.HI UR43, URZ, 0x6, UR5 ;  /* 0x000000063f2b7899 */ /* 0x000fe20008011405 */
[----:B------:R-:W1:Y:S01]  /*12e0*/  LDC R96, c[0x0][0x600] ;  /* 0x00018000ff607b82 */ /* 0x000e620000000800 */
[----:B------:R-:W-:Y:S01]  /*12f0*/  IADD3 R3, RZ, -R0, -R3 ;  /* 0x80000000ff037210 */ /* 0x000fe20007ffe803 */
[----:B------:R-:W-:Y:S01]  /*1300*/  IMAD.U32 R4, RZ, RZ, UR6 ;  /* 0x00000006ff047e24 */ /* 0x000fe2000f8e00ff */
[C---:B------:R-:W-:Y:S01]  /*1310*/  LOP3.LUT R93, R94.reuse, 0x3, RZ, 0xc0, !PT ;  /* 0x000000035e5d7812 */ /* 0x040fe200078ec0ff */
[----:B------:R-:W-:Y:S01]  /*1320*/  UISETP.LT.AND UP0, UPT, UR43, 0x1, UPT ;  /* 0x000000012b00788c */ /* 0x000fe2000bf01270 */
[----:B------:R-:W-:Y:S01]  /*1330*/  LOP3.LUT R95, R94, 0x80, RZ, 0xc0, !PT ;  /* 0x000000805e5f7812 */ /* 0x000fe200078ec0ff */
[----:B------:R-:W-:Y:S01]  /*1340*/  IMAD R3, R6, -0x40, R3 ;  /* 0xffffffc006037824 */ /* 0x000fe200078e0203 */
[----:B------:R-:W-:Y:S01]  /*1350*/  ULDC UR4, c[0x0][0x284] ;  /* 0x0000a10000047ab9 */ /* 0x000fe20000000800 */
[----:B--2---:R-:W-:Y:S01]  /*1360*/  SHF.L.U32 R5, R5, R92, RZ ;  /* 0x0000005c05057219 */ /* 0x004fe200000006ff */
[----:B------:R-:W-:Y:S01]  /*1370*/  USEL UR44, UR43, 0x1, UP0 ;  /* 0x000000012b2c7887 */ /* 0x000fe20008000000 */
[----:B------:R-:W-:Y:S01]  /*1380*/  IMAD R93, R93, -0x2, R4 ;  /* 0xfffffffe5d5d7824 */ /* 0x000fe200078e0204 */
[----:B------:R-:W-:Y:S01]  /*1390*/  LOP3.LUT R22, R22, R0, RZ, 0xfc, !PT ;  /* 0x0000000016167212 */ /* 0x000fe200078efcff */
[----:B------:R-:W-:Y:S01]  /*13a0*/  IMAD.SHL.U32 R94, R94, 0x2, RZ ;  /* 0x000000025e5e7824 */ /* 0x000fe200078e00ff */
[----:B------:R-:W-:Y:S01]  /*13b0*/  SHF.L.U32 R92, R7, R92, RZ ;  /* 0x0000005c075c7219 */ /* 0x000fe200000006ff */
[----:B------:R-:W-:Y:S01]  /*13c0*/  VIADD R98, R3, UR4 ;  /* 0x0000000403627c36 */ /* 0x000fe20008000000 */
[----:B------:R-:W-:Y:S01]  /*13d0*/  LOP3.LUT R103, R18, 0x1, RZ, 0xfc, !PT ;  /* 0x0000000112677812 */ /* 0x000fe200078efcff */
[----:B------:R-:W-:Y:S01]  /*13e0*/  IMAD.MOV.U32 R23, RZ, RZ, RZ ;  /* 0x000000ffff177224 */ /* 0x000fe200078e00ff */
[C---:B0-----:R-:W-:Y:S01]  /*13f0*/  SHF.L.U64.HI R91, R90.reuse, 0x3, R91 ;  /* 0x000000035a5b7819 */ /* 0x041fe2000001025b */
[----:B------:R-:W-:Y:S01]  /*1400*/  IMAD.SHL.U32 R90, R90, 0x8, RZ ;  /* 0x000000085a5a7824 */ /* 0x000fe200078e00ff */
[----:B------:R-:W-:Y:S01]  /*1410*/  SHF.R.U32.HI R95, RZ, 0x7, R95 ;  /* 0x00000007ff5f7819 */ /* 0x000fe2000001165f */
[----:B------:R-:W-:Y:S01]  /*1420*/  UIADD3 UR44, UR43, -UR44, URZ ;  /* 0x8000002c2b2c7290 */ /* 0x000fe2000fffe03f */
[----:B------:R-:W-:Y:S01]  /*1430*/  LOP3.LUT R97, RZ, R5, RZ, 0x33, !PT ;  /* 0x00000005ff617212 */ /* 0x000fe200078e33ff */
[----:B------:R-:W-:Y:S01]  /*1440*/  UMOV UR40, URZ ;  /* 0x0000003f00287c82 */ /* 0x000fe20008000000 */
[----:B------:R-:W-:Y:S01]  /*1450*/  UMOV UR41, URZ ;  /* 0x0000003f00297c82 */ /* 0x000fe20008000000 */
[----:B-1----:R-:W-:-:S08]  /*1460*/  VIADD R96, R96, 0xffffffff ;  /* 0xffffffff60607836 */ /* 0x002fd00000000000 */
.L_x_164:
[----:B0-----:R-:W0:Y:S01]  /*1470*/  SHFL.IDX PT, R0, R95, RZ, 0x1f ;  /* 0x00001fff5f007589 */ /* 0x001e2200000e0000 */
[----:B-1----:R-:W1:Y:S01]  /*1480*/  S2UR UR7, SR_CgaCtaId ;  /* 0x00000000000779c3 */ /* 0x002e620000008800 */
[----:B------:R-:W-:Y:S01]  /*1490*/  UMOV UR6, 0x400 ;  /* 0x0000040000067882 */ /* 0x000fe20000000000 */
[----:B0-----:R-:W-:Y:S01]  /*14a0*/  R2UR UR4, R0 ;  /* 0x00000000000472ca */ /* 0x001fe200000e0000 */
[----:B-1----:R-:W-:-:S12]  /*14b0*/  ULEA UR6, UR7, UR6, 0x18 ;  /* 0x0000000607067291 */ /* 0x002fd8000f8ec03f */
[----:B------:R-:W-:-:S04]  /*14c0*/  ULEA.HI UR5, UR4, UR4, URZ, 0x1 ;  /* 0x0000000404057291 */ /* 0x000fc8000f8f083f */
[----:B------:R-:W-:-:S04]  /*14d0*/  ULOP3.LUT UR5, UR5, 0x7fffe, URZ, 0xc0, !UPT ;  /* 0x0007fffe05057892 */ /* 0x000fc8000f8ec03f */
[----:B------:R-:W-:-:S03]  /*14e0*/  UIADD3 UR5, UR4, -UR5, URZ ;  /* 0x8000000504057290 */ /* 0x000fc6000fffe03f */
[----:B------:R-:W-:Y:S01]  /*14f0*/  ULDC UR4, c[0x0][0x28c] ;  /* 0x0000a30000047ab9 */ /* 0x000fe20000000800 */
[----:B------:R-:W-:Y:S01]  /*1500*/  ULEA UR5, UR5, UR6, 0xd ;  /* 0x0000000605057291 */ /* 0x000fe2000f8e683f */
[----:B------:R-:W-:-:S03]  /*1510*/  ISETP.LT.AND P0, PT, RZ, UR4, PT ;  /* 0x00000004ff007c0c */ /* 0x000fc6000bf01270 */
[----:B------:R-:W-:-:S04]  /*1520*/  UIADD3 UR5, UR5, 0x180, URZ ;  /* 0x0000018005057890 */ /* 0x000fc8000fffe03f */
[----:B------:R-:W-:-:S04]  /*1530*/  USHF.R.U32.HI UR5, URZ, 0x4, UR5 ;  /* 0x000000043f057899 */ /* 0x000fc80008011605 */
[----:B------:R-:W-:-:S04]  /*1540*/  ULOP3.LUT UR5, UR5, 0x3fff, URZ, 0xc0, !UPT ;  /* 0x00003fff05057892 */ /* 0x000fc8000f8ec03f */
[----:B------:R-:W-:Y:S01]  /*1550*/  ULOP3.LUT UR45, UR5, 0x10000, URZ, 0xfc, !UPT ;  /* 0x00010000052d7892 */ /* 0x000fe2000f8efc3f */
[----:B--2345:R-:W-:Y:S11]  /*1560*/  @P0 BRA `(.L_x_17) ;  /* 0x0000000000400947 */ /* 0x03cff60003800000 */
[----:B------:R-:W-:Y:S01]  /*1570*/  MOV R0, 0x0 ;  /* 0x0000000000007802 */ /* 0x000fe20000000f00 */
[----:B------:R-:W-:Y:S01]  /*1580*/  ULDC.64 UR4, c[0x4][0x68] ;  /* 0x01001a0000047ab9 */ /* 0x000fe20000000a00 */
[----:B------:R-:W-:Y:S01]  /*1590*/  ULDC.64 UR6, c[0x4][0x8] ;  /* 0x0100020000067ab9 */ /* 0x000fe20000000a00 */
[----:B------:R-:W-:Y:S01]  /*15a0*/  IMAD.U32 R4, RZ, RZ, UR4 ;  /* 0x00000004ff047e24 */ /* 0x000fe2000f8e00ff */
[----:B------:R0:W1:Y:S01]  /*15b0*/  LDC.64 R14, c[0x4][R0] ;  /* 0x01000000000e7b82 */ /* 0x0000620000000a00 */
[----:B------:R-:W-:Y:S01]  /*15c0*/  IMAD.U32 R5, RZ, RZ, UR5 ;  /* 0x00000005ff057e24 */ /* 0x000fe2000f8e00ff */
[----:B------:R-:W-:Y:S01]  /*15d0*/  ULDC.64 UR4, c[0x4][0x70] ;  /* 0x01001c0000047ab9 */ /* 0x000fe20000000a00 */
[----:B------:R-:W-:Y:S02]  /*15e0*/  IMAD.U32 R10, RZ, RZ, UR6 ;  /* 0x00000006ff0a7e24 */ /* 0x000fe4000f8e00ff */
[----:B------:R-:W-:Y:S02]  /*15f0*/  IMAD.U32 R6, RZ, RZ, UR4 ;  /* 0x00000004ff067e24 */ /* 0x000fe4000f8e00ff */
[----:B------:R-:W-:-:S02]  /*1600*/  IMAD.U32 R7, RZ, RZ, UR5 ;  /* 0x00000005ff077e24 */ /* 0x000fc4000f8e00ff */
[----:B------:R-:W-:Y:S02]  /*1610*/  IMAD.U32 R11, RZ, RZ, UR7 ;  /* 0x00000007ff0b7e24 */ /* 0x000fe4000f8e00ff */
[----:B------:R-:W-:Y:S02]  /*1620*/  IMAD.MOV.U32 R8, RZ, RZ, 0x1e1 ;  /* 0x000001e1ff087424 */ /* 0x000fe400078e00ff */
[----:B------:R-:W-:Y:S02]  /*1630*/  IMAD.MOV.U32 R12, RZ, RZ, 0x1 ;  /* 0x00000001ff0c7424 */ /* 0x000fe400078e00ff */
[----:B0-----:R-:W-:-:S07]  /*1640*/  IMAD.MOV.U32 R13, RZ, RZ, RZ ;  /* 0x000000ffff0d7224 */ /* 0x001fce00078e00ff */
[----:B------:R-:W-:-:S07]  /*1650*/  LEPC R20, `(.L_x_17) ;  /* 0x000000001014794e */ /* 0x000fce0000000000 */
[----:B-1---5:R-:W-:Y:S05]  /*1660*/  CALL.ABS.NOINC R14 ;  /* 0x000000000e007343 */ /* 0x022fea0003c00000 */
.L_x_17:
[----:B------:R-:W-:-:S13]  /*1670*/  ISETP.NE.AND P0, PT, R103, 0x3, PT ;  /* 0x000000036700780c */ /* 0x000fda0003f05270 */
[----:B------:R-:W-:Y:S05]  /*1680*/  @!P0 BRA `(.L_x_18) ;  /* 0x0000000000048947 */ /* 0x000fea0003800000 */
[----:B------:R-:W-:Y:S01]  /*1690*/  BPT.TRAP 0x1 ;  /* 0x000000040000795c */ /* 0x000fe20000300000 */
.L_x_18:
[----:B------:R-:W0:Y:S01]  /*16a0*/  S2UR UR5, SR_CgaCtaId ;  /* 0x00000000000579c3 */ /* 0x000e220000008800 */
[----:B------:R-:W-:Y:S01]  /*16b0*/  UMOV UR4, 0x400 ;  /* 0x0000040000047882 */ /* 0x000fe20000000000 */
[----:B------:R-:W-:Y:S02]  /*16c0*/  IMAD.U32 R0, RZ, RZ, UR40 ;  /* 0x00000028ff007e24 */ /* 0x000fe4000f8e00ff */
[----:B------:R-:W-:-:S03]  /*16d0*/  IMAD.U32 R3, RZ, RZ, UR41 ;  /* 0x00000029ff037e24 */ /* 0x000fc6000f8e00ff */
[----:B------:R-:W-:Y:S01]  /*16e0*/  SHF.L.U32 R0, R0, 0x1f, RZ ;  /* 0x0000001f00007819 */ /* 0x000fe200000006ff */
[----:B0-----:R-:W-:-:S06]  /*16f0*/  ULEA UR4, UR5, UR4, 0x18 ;  /* 0x0000000405047291 */ /* 0x001fcc000f8ec03f */
[----:B------:R-:W-:-:S04]  /*1700*/  IMAD.U32 R6, RZ, RZ, UR4 ;  /* 0x00000004ff067e24 */ /* 0x000fc8000f8e00ff */
[----:B------:R-:W-:-:S04]  /*1710*/  IMAD R3, R3, 0x8, R6 ;  /* 0x0000000803037824 */ /* 0x000fc800078e0206 */
[----:B------:R0:W1:Y:S01]  /*1720*/  SYNCS.PHASECHK.TRANS64.TRYWAIT P1, [R3+URZ], R0 ;  /* 0x00000000030075a7 */ /* 0x000062000802017f */
[----:B------:R-:W-:Y:S05]  /*1730*/  @!P0 BRA `(.L_x_19) ;  /* 0x0000000000048947 */ /* 0x000fea0003800000 */
[----:B------:R-:W-:Y:S01]  /*1740*/  BPT.TRAP 0x1 ;  /* 0x000000040000795c */ /* 0x000fe20000300000 */
.L_x_19:
[----:B------:R-:W-:-:S05]  /*1750*/  IMAD.U32 R4, RZ, RZ, UR44 ;  /* 0x0000002cff047e24 */ /* 0x000fca000f8e00ff */
[----:B------:R-:W-:Y:S01]  /*1760*/  ISETP.GE.AND P2, PT, R4, 0x1, PT ;  /* 0x000000010400780c */ /* 0x000fe20003f46270 */
[----:B-1----:R-:W-:-:S12]  /*1770*/  @P1 BRA `(.L_x_20) ;  /* 0x0000000000081947 */ /* 0x002fd80003800000 */
[----:B------:R-:W1:Y:S02]  /*1780*/  SYNCS.PHASECHK.TRANS64.TRYWAIT P1, [R3+URZ], R0 ;  /* 0x00000000030075a7 */ /* 0x000e64000802017f */
[----:B-1----:R-:W-:Y:S05]  /*1790*/  @!P1 BRA `(.L_x_21) ;  /* 0x0000006400f09947 */ /* 0x002fea0003800000 */
.L_x_20:
[----:B------:R-:W-:Y:S05]  /*17a0*/  WARPSYNC.ALL ;  /* 0x0000000000007948 */ /* 0x000fea0003800000 */
[----:B------:R-:W-:Y:S01]  /*17b0*/  R2UR UR4, R6 ;  /* 0x00000000060472ca */ /* 0x000fe200000e0000 */
[----:B------:R-:W-:Y:S01]  /*17c0*/  ULEA UR5, UR41, UR45, 0xa ;  /* 0x0000002d29057291 */ /* 0x000fe2000f8e503f */
[----:B------:R-:W-:Y:S01]  /*17d0*/  WARPGROUP.ARRIVE ;  /* 0x00000000000079c5 */ /* 0x000fe20000000000 */
[----:B------:R-:W-:Y:S01]  /*17e0*/  UMOV UR9, 0x40000040 ;  /* 0x4000004000097882 */ /* 0x000fe20000000000 */
[----:B------:R-:W-:-:S04]  /*17f0*/  UMOV UR11, 0x40000040 ;  /* 0x40000040000b7882 */ /* 0x000fc80000000000 */
[----:B------:R-:W-:-:S05]  /*1800*/  UMOV UR8, UR5 ;  /* 0x0000000500087c82 */ /* 0x000fca0008000000 */
[----:B------:R-:W-:-:S04]  /*1810*/  UIADD3 UR4, UR4, 0x1c180, URZ ;  /* 0x0001c18004047890 */ /* 0x000fc8000fffe03f */
[----:B------:R-:W-:-:S04]  /*1820*/  USHF.R.U32.HI UR4, URZ, 0x4, UR4 ;  /* 0x000000043f047899 */ /* 0x000fc80008011604 */
[----:B------:R-:W-:-:S04]  /*1830*/  ULOP3.LUT UR4, UR4, 0x3fff, URZ, 0xc0, !UPT ;  /* 0x00003fff04047892 */ /* 0x000fc8000f8ec03f */
[----:B------:R-:W-:-:S04]  /*1840*/  ULOP3.LUT UR4, UR4, 0x10000, URZ, 0xfc, !UPT ;  /* 0x0001000004047892 */ /* 0x000fc8000f8efc3f */
[----:B------:R-:W-:-:S07]  /*1850*/  ULEA UR6, UR41, UR4, 0xa ;  /* 0x0000000429067291 */ /* 0x000fce000f8e503f */
[----:B------:R-:W-:Y:S02]  /*1860*/  UMOV UR10, UR6 ;  /* 0x00000006000a7c82 */ /* 0x000fe40008000000 */
[----:B------:R-:W-:Y:S01]  /*1870*/  HGMMA.64x128x16.F32 R24, gdesc[UR8], RZ, !UPT, gsb0 ;  /* 0x01e00000081879f0 */ /* 0x000fe2000c0008ff */
[----:B------:R-:W-:Y:S02]  /*1880*/  UIADD3 UR8, UR5, 0x2, URZ ;  /* 0x0000000205087890 */ /* 0x000fe4000fffe03f */
[----:B------:R-:W-:Y:S01]  /*1890*/  UIADD3 UR10, UR6, 0x2, URZ ;  /* 0x00000002060a7890 */ /* 0x000fe2000fffe03f */
[----:B------:R-:W-:Y:S01]  /*18a0*/  UMOV UR9, 0x40000040 ;  /* 0x4000004000097882 */ /* 0x000fe20000000000 */
[----:B------:R-:W-:Y:S01]  /*18b0*/  UMOV UR11, 0x40000040 ;  /* 0x40000040000b7882 */ /* 0x000fe20000000000 */
[----:B------:R-:W-:Y:S02]  /*18c0*/  WARPGROUP.DEPBAR.LE gsb0, 0x0 ;  /* 0x00008000000079c5 */ /* 0x000fe40000010000 */
[----:B------:R-:W-:-:S06]  /*18d0*/  WARPGROUP.ARRIVE ;  /* 0x00000000000079c5 */ /* 0x000fcc0000000000 */
[----:B------:R-:W-:Y:S01]  /*18e0*/  HGMMA.64x128x16.F32 R24, gdesc[UR8], R24, gsb0 ;  /* 0x01e00000081879f0 */ /* 0x000fe20008000818 */
        /* <DEDUP_REMOVED lines=13> */
[----:B------:R-:W-:Y:S03]  /*19c0*/  HGMMA.64x128x16.F32 R24, gdesc[UR8], R24, gsb0 ;  /* 0x01e00000081879f0 */ /* 0x000fe60008000818 */
[----:B------:R-:W-:Y:S02]  /*19d0*/  WARPGROUP.DEPBAR.LE gsb0, 0x0 ;  /* 0x00008000000079c5 */ /* 0x000fe40000010000 */
[----:B------:R-:W-:Y:S05]  /*19e0*/  @!P2 BRA `(.L_x_22) ;  /* 0x000000040028a947 */ /* 0x000fea0003800000 */
[----:B------:R-:W-:Y:S01]  /*19f0*/  UIADD3 UR5, UR41, 0x1, URZ ;  /* 0x0000000129057890 */ /* 0x000fe2000fffe03f */
[----:B01----:R-:W-:Y:S02]  /*1a00*/  IMAD.U32 R0, RZ, RZ, UR44 ;  /* 0x0000002cff007e24 */ /* 0x003fe4000f8e00ff */
[----:B------:R-:W-:Y:S01]  /*1a10*/  IMAD.U32 R3, RZ, RZ, UR41 ;  /* 0x00000029ff037e24 */ /* 0x000fe2000f8e00ff */
[----:B------:R-:W-:-:S04]  /*1a20*/  UISETP.NE.AND UP0, UPT, UR5, 0x7, UPT ;  /* 0x000000070500788c */ /* 0x000fc8000bf05270 */
[----:B------:R-:W-:Y:S02]  /*1a30*/  USEL UR6, URZ, 0x1, UP0 ;  /* 0x000000013f067887 */ /* 0x000fe40008000000 */
[----:B------:R-:W-:Y:S02]  /*1a40*/  USEL UR5, UR5, URZ, UP0 ;  /* 0x0000003f05057287 */ /* 0x000fe40008000000 */
[----:B------:R-:W-:-:S06]  /*1a50*/  ULOP3.LUT UR6, UR40, UR6, URZ, 0x3c, !UPT ;  /* 0x0000000628067292 */ /* 0x000fcc000f8e3c3f */
[----:B------:R-:W-:-:S07]  /*1a60*/  IMAD.U32 R7, RZ, RZ, UR6 ;  /* 0x00000006ff077e24 */ /* 0x000fce000f8e00ff */
.L_x_29:
[----:B------:R-:W-:Y:S05]  /*1a70*/  @!P0 BRA `(.L_x_23) ;  /* 0x0000000000048947 */ /* 0x000fea0003800000 */
[----:B------:R-:W-:Y:S01]  /*1a80*/  BPT.TRAP 0x1 ;  /* 0x000000040000795c */ /* 0x000fe20000300000 */
.L_x_23:
[----:B------:R-:W0:Y:S01]  /*1a90*/  S2UR UR7, SR_CgaCtaId ;  /* 0x00000000000779c3 */ /* 0x000e220000008800 */
[----:B------:R-:W-:Y:S01]  /*1aa0*/  UMOV UR6, 0x400 ;  /* 0x0000040000067882 */ /* 0x000fe20000000000 */
[----:B------:R-:W-:Y:S01]  /*1ab0*/  IMAD.U32 R5, RZ, RZ, UR5 ;  /* 0x00000005ff057e24 */ /* 0x000fe2000f8e00ff */
[----:B------:R-:W-:Y:S01]  /*1ac0*/  SHF.L.U32 R4, R7, 0x1f, RZ ;  /* 0x0000001f07047819 */ /* 0x000fe200000006ff */
[----:B0-----:R-:W-:-:S06]  /*1ad0*/  ULEA UR6, UR7, UR6, 0x18 ;  /* 0x0000000607067291 */ /* 0x001fcc000f8ec03f */
[----:B------:R-:W-:-:S04]  /*1ae0*/  IMAD.U32 R6, RZ, RZ, UR6 ;  /* 0x00000006ff067e24 */ /* 0x000fc8000f8e00ff */
[----:B------:R-:W-:-:S04]  /*1af0*/  IMAD R5, R5, 0x8, R6 ;  /* 0x0000000805057824 */ /* 0x000fc800078e0206 */
[----:B------:R0:W1:Y:S01]  /*1b00*/  SYNCS.PHASECHK.TRANS64.TRYWAIT P1, [R5+URZ], R4 ;  /* 0x00000004050075a7 */ /* 0x000062000802017f */
[----:B------:R-:W-:Y:S05]  /*1b10*/  @!P0 BRA `(.L_x_24) ;  /* 0x0000000000048947 */ /* 0x000fea0003800000 */
[----:B------:R-:W-:Y:S01]  /*1b20*/  BPT.TRAP 0x1 ;  /* 0x000000040000795c */ /* 0x000fe20000300000 */
.L_x_24:
[----:B-1----:R-:W-:Y:S05]  /*1b30*/  @P1 BRA `(.L_x_25) ;  /* 0x0000000000081947 */ /* 0x002fea0003800000 */
[----:B------:R-:W1:Y:S02]  /*1b40*/  SYNCS.PHASECHK.TRANS64.TRYWAIT P1, [R5+URZ], R4 ;  /* 0x00000004050075a7 */ /* 0x000e64000802017f */
[----:B-1----:R-:W-:Y:S05]  /*1b50*/  @!P1 BRA `(.L_x_26) ;  /* 0x0000006400149947 */ /* 0x002fea0003800000 */
.L_x_25:
[----:B------:R-:W-:Y:S01]  /*1b60*/  ULEA UR6, UR5, UR45, 0xa ;  /* 0x0000002d05067291 */ /* 0x000fe2000f8e503f */
[----:B------:R-:W-:Y:S01]  /*1b70*/  WARPGROUP.ARRIVE ;  /* 0x00000000000079c5 */ /* 0x000fe20000000000 */
[----:B------:R-:W-:Y:S01]  /*1b80*/  ULEA UR7, UR5, UR4, 0xa ;  /* 0x0000000405077291 */ /* 0x000fe2000f8e503f */
[----:B------:R-:W-:Y:S01]  /*1b90*/  UMOV UR9, 0x40000040 ;  /* 0x4000004000097882 */ /* 0x000fe20000000000 */
[----:B------:R-:W-:-:S03]  /*1ba0*/  UMOV UR11, 0x40000040 ;  /* 0x40000040000b7882 */ /* 0x000fc60000000000 */
[----:B------:R-:W-:Y:S02]  /*1bb0*/  UMOV UR8, UR6 ;  /* 0x0000000600087c82 */ /* 0x000fe40008000000 */
[----:B------:R-:W-:Y:S02]  /*1bc0*/  UMOV UR10, UR7 ;  /* 0x00000007000a7c82 */ /* 0x000fe40008000000 */
[----:B------:R-:W-:Y:S01]  /*1bd0*/  HGMMA.64x128x16.F32 R24, gdesc[UR8], R24, gsb0 ;  /* 0x01e00000081879f0 */ /* 0x000fe20008000818 */
[----:B------:R-:W-:Y:S02]  /*1be0*/  UIADD3 UR8, UR6, 0x2, URZ ;  /* 0x0000000206087890 */ /* 0x000fe4000fffe03f */
[----:B------:R-:W-:Y:S01]  /*1bf0*/  UIADD3 UR10, UR7, 0x2, URZ ;  /* 0x00000002070a7890 */ /* 0x000fe2000fffe03f */
[----:B------:R-:W-:Y:S01]  /*1c00*/  UMOV UR9, 0x40000040 ;  /* 0x4000004000097882 */ /* 0x000fe20000000000 */
[----:B------:R-:W-:Y:S01]  /*1c10*/  UMOV UR11, 0x40000040 ;  /* 0x40000040000b7882 */ /* 0x000fe20000000000 */
[----:B------:R-:W-:-:S02]  /*1c20*/  WARPGROUP.DEPBAR.LE gsb0, 0x0 ;  /* 0x00008000000079c5 */ /* 0x000fc40000010000 */
        /* <DEDUP_REMOVED lines=18> */
[----:B------:R-:W-:Y:S01]  /*1d50*/  BPT.TRAP 0x1 ;  /* 0x000000040000795c */ /* 0x000fe20000300000 */
.L_x_27:
[----:B------:R-:W-:-:S13]  /*1d60*/  ISETP.NE.AND P1, PT, R102, RZ, PT ;  /* 0x000000ff6600720c */ /* 0x000fda0003f25270 */
[----:B01----:R-:W-:-:S04]  /*1d70*/  @P1 IMAD R4, R3, 0x8, R6 ;  /* 0x0000000803041824 */ /* 0x003fc800078e0206 */
[----:B------:R-:W-:-:S05]  /*1d80*/  @P1 VIADD R4, R4, 0x38 ;  /* 0x0000003804041836 */ /* 0x000fca0000000000 */
[----:B------:R-:W-:-:S04]  /*1d90*/  @P1 PRMT R4, R19, 0x654, R4 ;  /* 0x0000065413041816 */ /* 0x000fc80000000004 */
[----:B------:R0:W-:Y:S01]  /*1da0*/  @P1 SYNCS.ARRIVE.TRANS64.RED.A1T0 RZ, [R4+URZ], RZ ;  /* 0x000000ff04ff19a7 */ /* 0x0001e2000810043f */
[----:B------:R-:W-:-:S13]  /*1db0*/  ISETP.GT.U32.AND P1, PT, R18, 0x1, PT ;  /* 0x000000011200780c */ /* 0x000fda0003f24070 */
[----:B0-----:R-:W-:Y:S05]  /*1dc0*/  @P1 BRA `(.L_x_28) ;  /* 0x0000000000041947 */ /* 0x001fea0003800000 */
[----:B------:R-:W-:Y:S01]  /*1dd0*/  BPT.TRAP 0x1 ;  /* 0x000000040000795c */ /* 0x000fe20000300000 */
.L_x_28:
[----:B------:R-:W-:Y:S01]  /*1de0*/  UIADD3 UR5, UR5, 0x1, URZ ;  /* 0x0000000105057890 */ /* 0x000fe2000fffe03f */
[C---:B------:R-:W-:Y:S01]  /*1df0*/  ISETP.GT.AND P2, PT, R0.reuse, 0x1, PT ;  /* 0x000000010000780c */ /* 0x040fe20003f44270 */
[----:B------:R-:W-:Y:S02]  /*1e00*/  VIADD R3, R3, 0x1 ;  /* 0x0000000103037836 */ /* 0x000fe40000000000 */
[----:B------:R-:W-:Y:S01]  /*1e10*/  UISETP.NE.AND UP0, UPT, UR5, 0x7, UPT ;  /* 0x000000070500788c */ /* 0x000fe2000bf05270 */
[----:B------:R-:W-:Y:S02]  /*1e20*/  VIADD R0, R0, 0xffffffff ;  /* 0xffffffff00007836 */ /* 0x000fe40000000000 */
[C---:B------:R-:W-:Y:S01]  /*1e30*/  ISETP.NE.AND P1, PT, R3.reuse, 0x7, PT ;  /* 0x000000070300780c */ /* 0x040fe20003f25270 */
[----:B------:R-:W-:Y:S02]  /*1e40*/  USEL UR6, URZ, 0x1, UP0 ;  /* 0x000000013f067887 */ /* 0x000fe40008000000 */
[----:B------:R-:W-:Y:S01]  /*1e50*/  USEL UR5, UR5, URZ, UP0 ;  /* 0x0000003f05057287 */ /* 0x000fe20008000000 */
[----:B------:R-:W-:-:S03]  /*1e60*/  SEL R3, R3, RZ, P1 ;  /* 0x000000ff03037207 */ /* 0x000fc60000800000 */
[----:B------:R-:W-:Y:S01]  /*1e70*/  LOP3.LUT R7, R7, UR6, RZ, 0x3c, !PT ;  /* 0x0000000607077c12 */ /* 0x000fe2000f8e3cff */
[----:B------:R-:W-:Y:S07]  /*1e80*/  @P2 BRA `(.L_x_29) ;  /* 0xfffffff800f82947 */ /* 0x000fee000383ffff */
.L_x_22:
[----:B01----:R-:W0:Y:S02]  /*1e90*/  LDC R0, c[0x0][0x28c] ;  /* 0x0000a300ff007b82 */ /* 0x003e240000000800 */
[----:B0-----:R-:W-:-:S13]  /*1ea0*/  ISETP.GE.AND P1, PT, R0, 0x1, PT ;  /* 0x000000010000780c */ /* 0x001fda0003f26270 */
[----:B------:R-:W-:Y:S05]  /*1eb0*/  @!P1 BRA `(.L_x_30) ;  /* 0x0000000000509947 */ /* 0x000fea0003800000 */
[----:B------:R-:W-:Y:S05]  /*1ec0*/  @!P0 BRA `(.L_x_31) ;  /* 0x0000000000048947 */ /* 0x000fea0003800000 */
[----:B------:R-:W-:Y:S01]  /*1ed0*/  BPT.TRAP 0x1 ;  /* 0x000000040000795c */ /* 0x000fe20000300000 */
.L_x_31:
[----:B------:R-:W-:Y:S01]  /*1ee0*/  ISETP.NE.AND P1, PT, R102, RZ, PT ;  /* 0x000000ff6600720c */ /* 0x000fe20003f25270 */
[----:B------:R-:W-:Y:S01]  /*1ef0*/  BSSY B0, `(.L_x_32) ;  /* 0x000000e000007945 */ /* 0x000fe20003800000 */
[----:B------:R-:W-:-:S11]  /*1f00*/  ISETP.GT.U32.AND P0, PT, R18, 0x1, PT ;  /* 0x000000011200780c */ /* 0x000fd60003f04070 */
[----:B------:R-:W-:Y:S05]  /*1f10*/  @!P1 BRA `(.L_x_33) ;  /* 0x00000000002c9947 */ /* 0x000fea0003800000 */
[----:B------:R-:W-:-:S04]  /*1f20*/  UIADD3 UR6, UR44, UR41, URZ ;  /* 0x000000292c067290 */ /* 0x000fc8000fffe03f */
[----:B------:R-:W-:-:S04]  /*1f30*/  UIMAD.WIDE.U32 UR4, UR6, 0x24924925, URZ ;  /* 0x24924925060478a5 */ /* 0x000fc8000f8e003f */
[----:B------:R-:W-:-:S04]  /*1f40*/  UIADD3 UR4, UR6, -UR5, URZ ;  /* 0x8000000506047290 */ /* 0x000fc8000fffe03f */
[----:B------:R-:W-:-:S04]  /*1f50*/  ULEA.HI UR4, UR4, UR5, URZ, 0x1f ;  /* 0x0000000504047291 */ /* 0x000fc8000f8ff83f */
[----:B------:R-:W-:-:S04]  /*1f60*/  USHF.R.U32.HI UR4, URZ, 0x2, UR4 ;  /* 0x000000023f047899 */ /* 0x000fc80008011604 */
[----:B------:R-:W-:-:S06]  /*1f70*/  UIMAD UR4, UR4, -0x7, UR6 ;  /* 0xfffffff9040478a4 */ /* 0x000fcc000f8e0206 */
[----:B------:R-:W-:-:S04]  /*1f80*/  IMAD.U32 R3, RZ, RZ, UR4 ;  /* 0x00000004ff037e24 */ /* 0x000fc8000f8e00ff */
[----:B------:R-:W-:-:S04]  /*1f90*/  IMAD R0, R3, 0x8, R6 ;  /* 0x0000000803007824 */ /* 0x000fc800078e0206 */
[----:B------:R-:W-:-:S05]  /*1fa0*/  VIADD R0, R0, 0x38 ;  /* 0x0000003800007836 */ /* 0x000fca0000000000 */
[----:B------:R-:W-:-:S04]  /*1fb0*/  PRMT R0, R19, 0x654, R0 ;  /* 0x0000065413007816 */ /* 0x000fc80000000000 */
[----:B------:R0:W-:Y:S03]  /*1fc0*/  SYNCS.ARRIVE.TRANS64.RED.A1T0 RZ, [R0+URZ], RZ ;  /* 0x000000ff00ff79a7 */ /* 0x0001e6000810043f */
.L_x_33:
[----:B------:R-:W-:Y:S05]  /*1fd0*/  BSYNC B0 ;  /* 0x0000000000007941 */ /* 0x000fea0003800000 */
.L_x_32:
[----:B------:R-:W-:Y:S05]  /*1fe0*/  @P0 BRA `(.L_x_30) ;  /* 0x0000000000040947 */ /* 0x000fea0003800000 */
[----:B------:R-:W-:Y:S01]  /*1ff0*/  BPT.TRAP 0x1 ;  /* 0x000000040000795c */ /* 0x000fe20000300000 */
.L_x_30:
[----:B------:R-:W-:Y:S01]  /*2000*/  UISETP.GE.U32.AND UP1, UPT, UR43, 0x7, UPT ;  /* 0x000000072b00788c */ /* 0x000fe2000bf26070 */
[----:B------:R-:W-:Y:S01]  /*2010*/  IMAD.SHL.U32 R3, R100, 0x80, RZ ;  /* 0x0000008064037824 */ /* 0x000fe200078e00ff */
[----:B------:R-:W-:Y:S01]  /*2020*/  UIADD3 UR41, UR43, UR41, URZ ;  /* 0x000000292b297290 */ /* 0x000fe2000fffe03f */
[----:B------:R-:W-:Y:S01]  /*2030*/  SHF.R.S32.HI R13, RZ, 0x1f, R99 ;  /* 0x0000001fff0d7819 */ /* 0x000fe20000011463 */
[----:B------:R-:W-:Y:S01]  /*2040*/  ULDC UR10, c[0x0][0x288] ;  /* 0x0000a200000a7ab9 */ /* 0x000fe20000000800 */
[----:B------:R-:W-:Y:S01]  /*2050*/  IMAD.SHL.U32 R7, R101, 0x80, RZ ;  /* 0x0000008065077824 */ /* 0x000fe200078e00ff */
[C---:B------:R-:W-:Y:S01]  /*2060*/  LOP3.LUT R8, R3.reuse, 0x6, R94, 0xf8, !PT ;  /* 0x0000000603087812 */ /* 0x040fe200078ef85e */
[----:B------:R-:W-:Y:S01]  /*2070*/  UISETP.GT.U32.AND UP0, UPT, UR41, 0x6, UPT ;  /* 0x000000062900788c */ /* 0x000fe2000bf04070 */
[----:B------:R-:W-:Y:S01]  /*2080*/  ISETP.GE.AND P0, PT, R3, UR10, PT ;  /* 0x0000000a03007c0c */ /* 0x000fe2000bf06270 */
[----:B------:R-:W-:Y:S01]  /*2090*/  ULDC.64 UR6, c[0x0][0x5d0] ;  /* 0x0001740000067ab9 */ /* 0x000fe20000000a00 */
[----:B------:R-:W-:Y:S01]  /*20a0*/  ULDC UR11, c[0x0][0x284] ;  /* 0x0000a100000b7ab9 */ /* 0x000fe20000000800 */
[----:B------:R-:W-:Y:S01]  /*20b0*/  @UP1 UIMAD.WIDE.U32 UR4, UR41, 0x24924925, URZ ;  /* 0x24924925290418a5 */ /* 0x000fe2000f8e003f */
[----:B------:R-:W-:Y:S01]  /*20c0*/  SHF.R.S32.HI R9, RZ, 0x1f, R8 ;  /* 0x0000001fff097819 */ /* 0x000fe20000011408 */
[----:B0-----:R-:W-:Y:S01]  /*20d0*/  IMAD R0, R13, UR6, RZ ;  /* 0x000000060d007c24 */ /* 0x001fe2000f8e02ff */
[----:B------:R-:W-:Y:S01]  /*20e0*/  UISETP.LT.U32.AND UP0, UPT, UR43, 0x7, UP0 ;  /* 0x000000072b00788c */ /* 0x000fe20008701070 */
[----:B------:R-:W-:Y:S01]  /*20f0*/  ISETP.GE.OR P0, PT, R7, UR11, P0 ;  /* 0x0000000b07007c0c */ /* 0x000fe20008706670 */
[----:B------:R-:W-:Y:S01]  /*2100*/  @UP1 UIADD3 UR4, UR41, -UR5, URZ ;  /* 0x8000000529041290 */ /* 0x000fe2000fffe03f */
[C---:B------:R-:W-:Y:S01]  /*2110*/  IMAD R11, R99.reuse, UR7, R0 ;  /* 0x00000007630b7c24 */ /* 0x040fe2000f8e0200 */
[----:B------:R-:W-:Y:S01]  /*2120*/  ULDC.64 UR8, c[0x0][0x5c8] ;  /* 0x0001720000087ab9 */ /* 0x000fe20000000a00 */
[----:B------:R-:W-:Y:S01]  /*2130*/  IMAD.WIDE.U32 R4, R99, UR6, R8 ;  /* 0x0000000663047c25 */ /* 0x000fe2000f8e0008 */
[----:B------:R-:W-:-:S02]  /*2140*/  USEL UR6, URZ, 0x1, !UP0 ;  /* 0x000000013f067887 */ /* 0x000fc4000c000000 */
[----:B------:R-:W-:Y:S01]  /*2150*/  @UP1 ULEA.HI UR4, UR4, UR5, URZ, 0x1f ;  /* 0x0000000504041291 */ /* 0x000fe2000f8ff83f */
[----:B------:R-:W-:Y:S01]  /*2160*/  IMAD.WIDE R100, R101, 0x80, R22 ;  /* 0x0000008065647825 */ /* 0x000fe200078e0216 */
[----:B------:R-:W-:Y:S02]  /*2170*/  ULOP3.LUT UR40, UR40, UR6, URZ, 0x3c, !UPT ;  /* 0x0000000628287292 */ /* 0x000fe4000f8e3c3f */
[----:B------:R-:W-:Y:S01]  /*2180*/  @UP1 USHF.R.U32.HI UR4, URZ, 0x2, UR4 ;  /* 0x000000023f041899 */ /* 0x000fe20008011604 */
[----:B------:R-:W-:Y:S02]  /*2190*/  IMAD.IADD R5, R5, 0x1, R11 ;  /* 0x0000000105057824 */ /* 0x000fe400078e020b */
[----:B------:R-:W-:Y:S01]  /*21a0*/  IMAD R11, R101, UR8, RZ ;  /* 0x00000008650b7c24 */ /* 0x000fe2000f8e02ff */
[----:B------:R-:W-:Y:S01]  /*21b0*/  @UP1 ULOP3.LUT UR40, UR40, 0x1, UR4, 0x78, !UPT ;  /* 0x0000000128281892 */ /* 0x000fe2000f8e7804 */
[----:B------:R-:W-:-:S04]  /*21c0*/  IMAD.WIDE.U32 R104, R100, UR8, R4 ;  /* 0x0000000864687c25 */ /* 0x000fc8000f8e0004 */
[----:B------:R-:W-:Y:S02]  /*21d0*/  IMAD R11, R100, UR9, R11 ;  /* 0x00000009640b7c24 */ /* 0x000fe4000f8e020b */
[----:B------:R-:W-:Y:S01]  /*21e0*/  IMAD.MOV.U32 R0, RZ, RZ, -0x1 ;  /* 0xffffffffff007424 */ /* 0x000fe200078e00ff */
[----:B------:R-:W-:Y:S06]  /*21f0*/  @P0 BRA `(.L_x_34) ;  /* 0x0000004000040947 */ /* 0x000fec0003800000 */
[----:B-----5:R-:W-:Y:S01]  /*2200*/  FSETP.NEU.AND P1, PT, R89, RZ, PT ;  /* 0x000000ff5900720b */ /* 0x020fe20003f2d000 */
[----:B------:R-:W-:Y:S01]  /*2210*/  IMAD.IADD R4, R93, 0x1, -R3 ;  /* 0x000000015d047824 */ /* 0x000fe200078e0a03 */
[----:B------:R-:W-:Y:S01]  /*2220*/  BSSY B0, `(.L_x_34) ;  /* 0x00003fe000007945 */ /* 0x000fe20003800000 */
[----:B------:R-:W-:Y:S02]  /*2230*/  IMAD.IADD R3, R98, 0x1, -R7 ;  /* 0x0000000162037824 */ /* 0x000fe400078e0a07 */
[----:B------:R-:W-:Y:S01]  /*2240*/  IMAD.IADD R115, R105, 0x1, R11 ;  /* 0x0000000169737824 */ /* 0x000fe200078e020b */
[----:B------:R-:W-:-:S04]  /*2250*/  ISETP.GT.AND P0, PT, R4, RZ, PT ;  /* 0x000000ff0400720c */ /* 0x000fc80003f04270 */
[----:B------:R-:W-:-:S03]  /*2260*/  ISETP.GT.AND P3, PT, R3, RZ, P0 ;  /* 0x000000ff0300720c */ /* 0x000fc60000764270 */
[----:B------:R-:W-:Y:S10]  /*2270*/  @!P1 BRA `(.L_x_35) ;  /* 0x0000002c00289947 */ /* 0x000ff40003800000 */
[----:B------:R-:W0:Y:S01]  /*2280*/  LDC.64 R108, c[0x0][0x5b8] ;  /* 0x00016e00ff6c7b82 */ /* 0x000e220000000a00 */
[----:B------:R-:W-:-:S07]  /*2290*/  ULDC.64 UR4, c[0x0][0x5c0] ;  /* 0x0001700000047ab9 */ /* 0x000fce0000000a00 */
[----:B------:R-:W1:Y:S08]  /*22a0*/  LDC.64 R110, c[0x0][0x5b0] ;  /* 0x00016c00ff6e7b82 */ /* 0x000e700000000a00 */
[----:B------:R-:W2:Y:S01]  /*22b0*/  LDC.64 R112, c[0x0][0x5a8] ;  /* 0x00016a00ff707b82 */ /* 0x000ea20000000a00 */
[-C--:B0-----:R-:W-:Y:S02]  /*22c0*/  IMAD R6, R13, R108.reuse, RZ ;  /* 0x0000006c0d067224 */ /* 0x081fe400078e02ff */
[----:B------:R-:W-:-:S04]  /*22d0*/  IMAD.WIDE.U32 R106, R99, R108, R8 ;  /* 0x0000006c636a7225 */ /* 0x000fc800078e0008 */
[----:B------:R-:W-:Y:S02]  /*22e0*/  IMAD R105, R99, R109, R6 ;  /* 0x0000006d63697224 */ /* 0x000fe400078e0206 */
[-C--:B-1----:R-:W-:Y:S02]  /*22f0*/  IMAD R5, R101, R110.reuse, RZ ;  /* 0x0000006e65057224 */ /* 0x082fe400078e02ff */
[----:B------:R-:W-:Y:S02]  /*2300*/  IMAD.IADD R13, R107, 0x1, R105 ;  /* 0x000000016b0d7824 */ /* 0x000fe400078e0269 */
[----:B------:R-:W-:Y:S02]  /*2310*/  IMAD.MOV.U32 R12, RZ, RZ, R106 ;  /* 0x000000ffff0c7224 */ /* 0x000fe400078e006a */
[C---:B------:R-:W-:Y:S02]  /*2320*/  IMAD R109, R100.reuse, R111, R5 ;  /* 0x0000006f646d7224 */ /* 0x040fe400078e0205 */
[----:B------:R-:W-:-:S04]  /*2330*/  IMAD.WIDE.U32 R6, R100, R110, R12 ;  /* 0x0000006e64067225 */ /* 0x000fc800078e000c */
[----:B------:R-:W-:Y:S01]  /*2340*/  IMAD.IADD R5, R7, 0x1, R109 ;  /* 0x0000000107057824 */ /* 0x000fe200078e026d */
[----:B--2---:R-:W-:-:S04]  /*2350*/  LEA R14, P1, R6, R112, 0x1 ;  /* 0x00000070060e7211 */ /* 0x004fc800078208ff */
[----:B------:R-:W-:-:S05]  /*2360*/  LEA.HI.X R15, R6, R113, R5, 0x1, P1 ;  /* 0x00000071060f7211 */ /* 0x000fca00008f0c05 */
[----:B------:R0:W2:Y:S01]  /*2370*/  @P3 LDG.E.LTC128B.U16 R5, desc[UR38][R14.64] ;  /* 0x000000260e053981 */ /* 0x0000a2000c1e1520 */
[----:B------:R-:W-:Y:S01]  /*2380*/  IMAD.WIDE.U32 R6, R100, R110, R8 ;  /* 0x0000006e64067225 */ /* 0x000fe200078e0008 */
[----:B------:R-:W-:Y:S03]  /*2390*/  BSSY B1, `(.L_x_36) ;  /* 0x0000013000017945 */ /* 0x000fe60003800000 */
[----:B------:R-:W-:Y:S02]  /*23a0*/  IMAD.IADD R7, R109, 0x1, R7 ;  /* 0x000000016d077824 */ /* 0x000fe400078e0207 */
[----:B------:R-:W-:Y:S01]  /*23b0*/  IMAD.WIDE.U32 R20, R99, R108, R6 ;  /* 0x0000006c63147225 */ /* 0x000fe200078e0006 */
[----:B0-----:R-:W-:-:S03]  /*23c0*/  SHF.L.U64.HI R15, R110, 0x3, R111 ;  /* 0x000000036e0f7819 */ /* 0x001fc6000001026f */
[----:B------:R-:W-:Y:S01]  /*23d0*/  IMAD.IADD R7, R105, 0x1, R21 ;  /* 0x0000000169077824 */ /* 0x000fe200078e0215 */
[----:B------:R-:W-:Y:S01]  /*23e0*/  LEA R6, P4, R20, R112, 0x1 ;  /* 0x0000007014067211 */ /* 0x000fe200078808ff */
[----:B------:R-:W-:-:S03]  /*23f0*/  IMAD.SHL.U32 R14, R110, 0x8, RZ ;  /* 0x000000086e0e7824 */ /* 0x000fc600078e00ff */
[----:B------:R-:W-:Y:S01]  /*2400*/  LEA.HI.X R7, R20, R113, R7, 0x1, P4 ;  /* 0x0000007114077211 */ /* 0x000fe200020f0c07 */
[----:B--2---:R-:W-:-:S05]  /*2410*/  HADD2.F32 R10, -RZ, R5.H0_H0 ;  /* 0x20000005ff0a7230 */ /* 0x004fca0000004100 */
[----:B------:R-:W-:Y:S01]  /*2420*/  FMUL R11, R10, R89 ;  /* 0x000000590a0b7220 */ /* 0x000fe20000400000 */
[----:B------:R-:W-:-:S03]  /*2430*/  LEA R10, P1, R104, UR4, 0x1 ;  /* 0x00000004680a7c11 */ /* 0x000fc6000f8208ff */
[----:B------:R-:W-:Y:S01]  /*2440*/  FFMA R24, R24, R88, R11 ;  /* 0x0000005818187223 */ /* 0x000fe2000000000b */
[----:B------:R-:W-:Y:S02]  /*2450*/  LEA.HI.X R11, R104, UR5, R115, 0x1, P1 ;  /* 0x00000005680b7c11 */ /* 0x000fe400088f0c73 */
[----:B------:R-:W-:Y:S02]  /*2460*/  ISETP.GT.AND P1, PT, R4, 0x1, PT ;  /* 0x000000010400780c */ /* 0x000fe40003f24270 */
[----:B------:R-:W-:Y:S02]  /*2470*/  F2FP.F16.F32.PACK_AB R24, RZ, R24 ;  /* 0x00000018ff18723e */ /* 0x000fe400000000ff */
[----:B------:R-:W-:-:S03]  /*2480*/  ISETP.GT.AND P2, PT, R3, RZ, P1 ;  /* 0x000000ff0300720c */ /* 0x000fc60000f44270 */
[----:B------:R0:W-:Y:S10]  /*2490*/  @P3 STG.E.U16 desc[UR38][R10.64], R24 ;  /* 0x000000180a003986 */ /* 0x0001f4000c101526 */
[----:B------:R-:W-:Y:S05]  /*24a0*/  @!P2 BRA `(.L_x_37) ;  /* 0x000000000004a947 */ /* 0x000fea0003800000 */
[----:B------:R1:W5:Y:S02]  /*24b0*/  LDG.E.LTC128B.U16 R5, desc[UR38][R6.64+0x2] ;  /* 0x0000022606057981 */ /* 0x000364000c1e1520 */
.L_x_37:
[----:B------:R-:W-:Y:S05]  /*24c0*/  BSYNC B1 ;  /* 0x0000000000017941 */ /* 0x000fea0003800000 */
.L_x_36:
[----:B-----5:R-:W-:Y:S01]  /*24d0*/  HADD2.F32 R12, -RZ, R5.H0_H0 ;  /* 0x20000005ff0c7230 */ /* 0x020fe20000004100 */
[----:B------:R-:W-:Y:S01]  /*24e0*/  ISETP.GT.AND P0, PT, R3, 0x8, P0 ;  /* 0x000000080300780c */ /* 0x000fe20000704270 */
[----:B------:R-:W-:Y:S01]  /*24f0*/  IMAD.WIDE.U32 R20, R100, R110, R14 ;  /* 0x0000006e64147225 */ /* 0x000fe200078e000e */
[----:B0-----:R-:W-:-:S03]  /*2500*/  PRMT R24, R5, 0x7610, R24 ;  /* 0x0000761005187816 */ /* 0x001fc60000000018 */
[----:B------:R-:W-:Y:S01]  /*2510*/  FMUL R12, R12, R89 ;  /* 0x000000590c0c7220 */ /* 0x000fe20000400000 */
[----:B------:R-:W-:Y:S01]  /*2520*/  IMAD.IADD R109, R109, 0x1, R21 ;  /* 0x000000016d6d7824 */ /* 0x000fe200078e0215 */
[----:B------:R-:W-:Y:S02]  /*2530*/  IADD3 R106, P3, R106, R20, RZ ;  /* 0x000000146a6a7210 */ /* 0x000fe40007f7e0ff */
[----:B------:R-:W-:-:S03]  /*2540*/  FFMA R12, R25, R88, R12 ;  /* 0x00000058190c7223 */ /* 0x000fc6000000000c */
[----:B------:R-:W-:Y:S01]  /*2550*/  IMAD.X R13, R109, 0x1, R13, P3 ;  /* 0x000000016d0d7824 */ /* 0x000fe200018e060d */
[C---:B------:R-:W-:Y:S02]  /*2560*/  LEA R14, P3, R106.reuse, R112, 0x1 ;  /* 0x000000706a0e7211 */ /* 0x040fe400078608ff */
[----:B------:R-:W-:Y:S02]  /*2570*/  F2FP.F16.F32.PACK_AB R12, RZ, R12 ;  /* 0x0000000cff0c723e */ /* 0x000fe400000000ff */
[----:B------:R-:W-:Y:S02]  /*2580*/  LEA.HI.X R15, R106, R113, R13, 0x1, P3 ;  /* 0x000000716a0f7211 */ /* 0x000fe400018f0c0d */
[----:B------:R-:W-:-:S05]  /*2590*/  PRMT R21, R12, 0x7610, R21 ;  /* 0x000076100c157816 */ /* 0x000fca0000000015 */
[----:B------:R0:W-:Y:S04]  /*25a0*/  @P2 STG.E.U16 desc[UR38][R10.64+0x2], R21 ;  /* 0x000002150a002986 */ /* 0x0001e8000c101526 */
[----:B------:R-:W2:Y:S01]  /*25b0*/  @P0 LDG.E.LTC128B.U16 R24, desc[UR38][R14.64] ;  /* 0x000000260e180981 */ /* 0x000ea2000c1e1520 */
[----:B------:R-:W-:Y:S01]  /*25c0*/  IADD3 R20, P2, R8, R20, RZ ;  /* 0x0000001408147210 */ /* 0x000fe20007f5e0ff */
[----:B------:R-:W-:Y:S01]  /*25d0*/  BSSY B1, `(.L_x_38) ;  /* 0x0000011000017945 */ /* 0x000fe20003800000 */
[C---:B------:R-:W-:Y:S02]  /*25e0*/  SHF.L.U64.HI R13, R90.reuse, 0x1, R91 ;  /* 0x000000015a0d7819 */ /* 0x040fe4000001025b */
[----:B------:R-:W-:Y:S01]  /*25f0*/  ISETP.GT.AND P1, PT, R3, 0x8, P1 ;  /* 0x000000080300780c */ /* 0x000fe20000f24270 */
[----:B0-----:R-:W-:Y:S01]  /*2600*/  IMAD.X R21, R9, 0x1, R109, P2 ;  /* 0x0000000109157824 */ /* 0x001fe200010e066d */
[----:B------:R-:W-:Y:S01]  /*2610*/  LEA R12, P2, R90, R10, 0x1 ;  /* 0x0000000a5a0c7211 */ /* 0x000fe200078408ff */
[----:B------:R-:W-:-:S04]  /*2620*/  IMAD.WIDE.U32 R20, R99, R108, R20 ;  /* 0x0000006c63147225 */ /* 0x000fc800078e0014 */
[----:B------:R-:W-:Y:S02]  /*2630*/  IMAD.X R13, R13, 0x1, R11, P2 ;  /* 0x000000010d0d7824 */ /* 0x000fe400010e060b */
[----:B------:R-:W-:Y:S02]  /*2640*/  IMAD.IADD R9, R105, 0x1, R21 ;  /* 0x0000000169097824 */ /* 0x000fe400078e0215 */
[----:B--2---:R-:W-:-:S05]  /*2650*/  HADD2.F32 R8, -RZ, R24.H0_H0 ;  /* 0x20000018ff087230 */ /* 0x004fca0000004100 */
[----:B------:R-:W-:Y:S01]  /*2660*/  FMUL R5, R8, R89 ;  /* 0x0000005908057220 */ /* 0x000fe20000400000 */
[----:B------:R-:W-:-:S03]  /*2670*/  LEA R8, P3, R20, R112, 0x1 ;  /* 0x0000007014087211 */ /* 0x000fc600078608ff */
[----:B------:R-:W-:Y:S01]  /*2680*/  FFMA R5, R26, R88, R5 ;  /* 0x000000581a057223 */ /* 0x000fe20000000005 */
[----:B------:R-:W-:-:S04]  /*2690*/  LEA.HI.X R9, R20, R113, R9, 0x1, P3 ;  /* 0x0000007114097211 */ /* 0x000fc800018f0c09 */
[----:B------:R-:W-:-:S05]  /*26a0*/  F2FP.F16.F32.PACK_AB R5, RZ, R5 ;  /* 0x00000005ff05723e */ /* 0x000fca00000000ff */
[----:B------:R0:W-:Y:S01]  /*26b0*/  @P0 STG.E.U16 desc[UR38][R12.64], R5 ;  /* 0x000000050c000986 */ /* 0x0001e2000c101526 */
[----:B------:R-:W-:Y:S05]  /*26c0*/  @!P1 BRA `(.L_x_39) ;  /* 0x0000000000049947 */ /* 0x000fea0003800000 */
[----:B------:R2:W5:Y:S02]  /*26d0*/  LDG.E.LTC128B.U16 R24, desc[UR38][R8.64+0x2] ;  /* 0x0000022608187981 */ /* 0x000564000c1e1520 */
.L_x_39:
[----:B------:R-:W-:Y:S05]  /*26e0*/  BSYNC B1 ;  /* 0x0000000000017941 */ /* 0x000fea0003800000 */
.L_x_38:
[----:B-----5:R-:W-:Y:S01]  /*26f0*/  HADD2.F32 R14, -RZ, R24.H0_H0 ;  /* 0x20000018ff0e7230 */ /* 0x020fe20000004100 */
[----:B------:R-:W-:Y:S01]  /*2700*/  ISETP.GT.AND P0, PT, R4, 0x8, PT ;  /* 0x000000080400780c */ /* 0x000fe20003f04270 */
[----:B------:R-:W-:Y:S03]  /*2710*/  BSSY B1, `(.L_x_40) ;  /* 0x0000008000017945 */ /* 0x000fe60003800000 */
[----:B------:R-:W-:Y:S01]  /*2720*/  FMUL R14, R14, R89 ;  /* 0x000000590e0e7220 */ /* 0x000fe20000400000 */
[----:B------:R-:W-:-:S03]  /*2730*/  ISETP.GT.AND P2, PT, R3, RZ, P0 ;  /* 0x000000ff0300720c */ /* 0x000fc60000744270 */
[----:B------:R-:W-:-:S05]  /*2740*/  FFMA R14, R27, R88, R14 ;  /* 0x000000581b0e7223 */ /* 0x000fca000000000e */
[----:B------:R-:W-:-:S05]  /*2750*/  F2FP.F16.F32.PACK_AB R14, RZ, R14 ;  /* 0x0000000eff0e723e */ /* 0x000fca00000000ff */
[----:B------:R3:W-:Y:S01]  /*2760*/  @P1 STG.E.U16 desc[UR38][R12.64+0x2], R14 ;  /* 0x0000020e0c001986 */ /* 0x0007e2000c101526 */
[----:B------:R-:W-:Y:S05]  /*2770*/  @!P2 BRA `(.L_x_41) ;  /* 0x000000000004a947 */ /* 0x000fea0003800000 */
[----:B------:R4:W5:Y:S02]  /*2780*/  LDG.E.LTC128B.U16 R24, desc[UR38][R6.64+0x10] ;  /* 0x0000102606187981 */ /* 0x000964000c1e1520 */
.L_x_41:
[----:B------:R-:W-:Y:S05]  /*2790*/  BSYNC B1 ;  /* 0x0000000000017941 */ /* 0x000fea0003800000 */
.L_x_40:
[----:B---3-5:R-:W-:Y:S01]  /*27a0*/  HADD2.F32 R14, -RZ, R24.H0_H0 ;  /* 0x20000018ff0e7230 */ /* 0x028fe20000004100 */
[----:B------:R-:W-:Y:S01]  /*27b0*/  ISETP.GT.AND P1, PT, R4, 0x9, PT ;  /* 0x000000090400780c */ /* 0x000fe20003f24270 */
[----:B------:R-:W-:Y:S03]  /*27c0*/  BSSY B1, `(.L_x_42) ;  /* 0x0000008000017945 */ /* 0x000fe60003800000 */
[----:B0-----:R-:W-:Y:S01]  /*27d0*/  FMUL R5, R14, R89 ;  /* 0x000000590e057220 */ /* 0x001fe20000400000 */
[----:B------:R-:W-:-:S03]  /*27e0*/  ISETP.GT.AND P3, PT, R3, RZ, P1 ;  /* 0x000000ff0300720c */ /* 0x000fc60000f64270 */
[----:B------:R-:W-:-:S05]  /*27f0*/  FFMA R5, R28, R88, R5 ;  /* 0x000000581c057223 */ /* 0x000fca0000000005 */
[----:B------:R-:W-:-:S05]  /*2800*/  F2FP.F16.F32.PACK_AB R5, RZ, R5 ;  /* 0x00000005ff05723e */ /* 0x000fca00000000ff */
[----:B------:R0:W-:Y:S01]  /*2810*/  @P2 STG.E.U16 desc[UR38][R10.64+0x10], R5 ;  /* 0x000010050a002986 */ /* 0x0001e2000c101526 */
[----:B------:R-:W-:Y:S05]  /*2820*/  @!P3 BRA `(.L_x_43) ;  /* 0x000000000004b947 */ /* 0x000fea0003800000 */
[----:B------:R3:W5:Y:S02]  /*2830*/  LDG.E.LTC128B.U16 R24, desc[UR38][R6.64+0x12] ;  /* 0x0000122606187981 */ /* 0x000764000c1e1520 */
.L_x_43:
[----:B------:R-:W-:Y:S05]  /*2840*/  BSYNC B1 ;  /* 0x0000000000017941 */ /* 0x000fea0003800000 */
.L_x_42:
[----:B-----5:R-:W-:Y:S01]  /*2850*/  HADD2.F32 R14, -RZ, R24.H0_H0 ;  /* 0x20000018ff0e7230 */ /* 0x020fe20000004100 */
[----:B------:R-:W-:Y:S01]  /*2860*/  ISETP.GT.AND P0, PT, R3, 0x8, P0 ;  /* 0x000000080300780c */ /* 0x000fe20000704270 */
[----:B------:R-:W-:Y:S03]  /*2870*/  BSSY B1, `(.L_x_44) ;  /* 0x0000007000017945 */ /* 0x000fe60003800000 */
[----:B------:R-:W-:-:S04]  /*2880*/  FMUL R14, R14, R89 ;  /* 0x000000590e0e7220 */ /* 0x000fc80000400000 */
[----:B------:R-:W-:-:S05]  /*2890*/  FFMA R14, R29, R88, R14 ;  /* 0x000000581d0e7223 */ /* 0x000fca000000000e */
[----:B------:R-:W-:-:S05]  /*28a0*/  F2FP.F16.F32.PACK_AB R14, RZ, R14 ;  /* 0x0000000eff0e723e */ /* 0x000fca00000000ff */
[----:B------:R0:W-:Y:S01]  /*28b0*/  @P3 STG.E.U16 desc[UR38][R10.64+0x12], R14 ;  /* 0x0000120e0a003986 */ /* 0x0001e2000c101526 */
[----:B------:R-:W-:Y:S05]  /*28c0*/  @!P0 BRA `(.L_x_45) ;  /* 0x0000000000048947 */ /* 0x000fea0003800000 */
[----:B------:R0:W5:Y:S02]  /*28d0*/  LDG.E.LTC128B.U16 R24, desc[UR38][R8.64+0x10] ;  /* 0x0000102608187981 */ /* 0x000164000c1e1520 */
.L_x_45:
[----:B------:R-:W-:Y:S05]  /*28e0*/  BSYNC B1 ;  /* 0x0000000000017941 */ /* 0x000fea0003800000 */
.L_x_44:
[----:B0----5:R-:W-:Y:S01]  /*28f0*/  HADD2.F32 R14, -RZ, R24.H0_H0 ;  /* 0x20000018ff0e7230 */ /* 0x021fe20000004100 */
        /* <DEDUP_REMOVED lines=8> */
.L_x_47:
[----:B------:R-:W-:Y:S05]  /*2980*/  BSYNC B1 ;  /* 0x0000000000017941 */ /* 0x000fea0003800000 */
.L_x_46:
        /* <DEDUP_REMOVED lines=10> */
.L_x_49:
[----:B------:R-:W-:Y:S05]  /*2a30*/  BSYNC B1 ;  /* 0x0000000000017941 */ /* 0x000fea0003800000 */
.L_x_48:
[----:B0----5:R-:W-:Y:S01]  /*2a40*/  HADD2.F32 R14, -RZ, R24.H0_H0 ;  /* 0x20000018ff0e7230 */ /* 0x021fe20000004100 */
        /* <DEDUP_REMOVED lines=9> */
.L_x_51:
[----:B------:R-:W-:Y:S05]  /*2ae0*/  BSYNC B1 ;  /* 0x0000000000017941 */ /* 0x000fea0003800000 */
.L_x_50:
        /* <DEDUP_REMOVED lines=9> */
.L_x_53:
[----:B------:R-:W-:Y:S05]  /*2b80*/  BSYNC B1 ;  /* 0x0000000000017941 */ /* 0x000fea0003800000 */
.L_x_52:
        /* <DEDUP_REMOVED lines=9> */
.L_x_55:
[----:B------:R-:W-:Y:S05]  /*2c20*/  BSYNC B1 ;  /* 0x0000000000017941 */ /* 0x000fea0003800000 */
.L_x_54:
        /* <DEDUP_REMOVED lines=10> */
.L_x_57:
[----:B------:R-:W-:Y:S05]  /*2cd0*/  BSYNC B1 ;  /* 0x0000000000017941 */ /* 0x000fea0003800000 */
.L_x_56:
        /* <DEDUP_REMOVED lines=10> */
.L_x_59:
[----:B------:R-:W-:Y:S05]  /*2d80*/  BSYNC B1 ;  /* 0x0000000000017941 */ /* 0x000fea0003800000 */
.L_x_58:
        /* <DEDUP_REMOVED lines=9> */
.L_x_61:
[----:B------:R-:W-:Y:S05]  /*2e20*/  BSYNC B1 ;  /* 0x0000000000017941 */ /* 0x000fea0003800000 */
.L_x_60:
        /* <DEDUP_REMOVED lines=9> */
.L_x_63:
[----:B------:R-:W-:Y:S05]  /*2ec0*/  BSYNC B1 ;  /* 0x0000000000017941 */ /* 0x000fea0003800000 */
.L_x_62:
        /* <DEDUP_REMOVED lines=10> */
.L_x_65:
[----:B------:R-:W-:Y:S05]  /*2f70*/  BSYNC B1 ;  /* 0x0000000000017941 */ /* 0x000fea0003800000 */
.L_x_64:
        /* <DEDUP_REMOVED lines=10> */
.L_x_67:
[----:B------:R-:W-:Y:S05]  /*3020*/  BSYNC B1 ;  /* 0x0000000000017941 */ /* 0x000fea0003800000 */
.L_x_66:
        /* <DEDUP_REMOVED lines=9> */
.L_x_69:
[----:B------:R-:W-:Y:S05]  /*30c0*/  BSYNC B1 ;  /* 0x0000000000017941 */ /* 0x000fea0003800000 */
.L_x_68:
        /* <DEDUP_REMOVED lines=9> */
.L_x_71:
[----:B------:R-:W-:Y:S05]  /*3160*/  BSYNC B1 ;  /* 0x0000000000017941 */ /* 0x000fea0003800000 */
.L_x_70:
        /* <DEDUP_REMOVED lines=10> */
.L_x_73:
[----:B------:R-:W-:Y:S05]  /*3210*/  BSYNC B1 ;  /* 0x0000000000017941 */ /* 0x000fea0003800000 */
.L_x_72:
        /* <DEDUP_REMOVED lines=10> */
.L_x_75:
[----:B------:R-:W-:Y:S05]  /*32c0*/  BSYNC B1 ;  /* 0x0000000000017941 */ /* 0x000fea0003800000 */
.L_x_74:
        /* <DEDUP_REMOVED lines=9> */
.L_x_77:
[----:B------:R-:W-:Y:S05]  /*3360*/  BSYNC B1 ;  /* 0x0000000000017941 */ /* 0x000fea0003800000 */
.L_x_76:
        /* <DEDUP_REMOVED lines=9> */
.L_x_79:
[----:B------:R-:W-:Y:S05]  /*3400*/  BSYNC B1 ;  /* 0x0000000000017941 */ /* 0x000fea0003800000 */
.L_x_78:
        /* <DEDUP_REMOVED lines=10> */
.L_x_81:
[----:B------:R-:W-:Y:S05]  /*34b0*/  BSYNC B1 ;  /* 0x0000000000017941 */ /* 0x000fea0003800000 */
.L_x_80:
        /* <DEDUP_REMOVED lines=10> */
.L_x_83:
[----:B------:R-:W-:Y:S05]  /*3560*/  BSYNC B1 ;  /* 0x0000000000017941 */ /* 0x000fea0003800000 */
.L_x_82:
        /* <DEDUP_REMOVED lines=9> */
.L_x_85:
[----:B------:R-:W-:Y:S05]  /*3600*/  BSYNC B1 ;  /* 0x0000000000017941 */ /* 0x000fea0003800000 */
.L_x_84:
        /* <DEDUP_REMOVED lines=9> */
.L_x_87:
[----:B------:R-:W-:Y:S05]  /*36a0*/  BSYNC B1 ;  /* 0x0000000000017941 */ /* 0x000fea0003800000 */
.L_x_86:
        /* <DEDUP_REMOVED lines=10> */
.L_x_89:
[----:B------:R-:W-:Y:S05]  /*3750*/  BSYNC B1 ;  /* 0x0000000000017941 */ /* 0x000fea0003800000 */
.L_x_88:
        /* <DEDUP_REMOVED lines=10> */
.L_x_91:
[----:B------:R-:W-:Y:S05]  /*3800*/  BSYNC B1 ;  /* 0x0000000000017941 */ /* 0x000fea0003800000 */
.L_x_90:
        /* <DEDUP_REMOVED lines=9> */
.L_x_93:
[----:B------:R-:W-:Y:S05]  /*38a0*/  BSYNC B1 ;  /* 0x0000000000017941 */ /* 0x000fea0003800000 */
.L_x_92:
        /* <DEDUP_REMOVED lines=9> */
.L_x_95:
[----:B------:R-:W-:Y:S05]  /*3940*/  BSYNC B1 ;  /* 0x0000000000017941 */ /* 0x000fea0003800000 */
.L_x_94:
        /* <DEDUP_REMOVED lines=10> */
.L_x_97:
[----:B------:R-:W-:Y:S05]  /*39f0*/  BSYNC B1 ;  /* 0x0000000000017941 */ /* 0x000fea0003800000 */
.L_x_96:
        /* <DEDUP_REMOVED lines=10> */
.L_x_99:
[----:B------:R-:W-:Y:S05]  /*3aa0*/  BSYNC B1 ;  /* 0x0000000000017941 */ /* 0x000fea0003800000 */
.L_x_98:
        /* <DEDUP_REMOVED lines=9> */
.L_x_101:
[----:B------:R-:W-:Y:S05]  /*3b40*/  BSYNC B1 ;  /* 0x0000000000017941 */ /* 0x000fea0003800000 */
.L_x_100:
        /* <DEDUP_REMOVED lines=9> */
.L_x_103:
[----:B------:R-:W-:Y:S05]  /*3be0*/  BSYNC B1 ;  /* 0x0000000000017941 */ /* 0x000fea0003800000 */
.L_x_102:
        /* <DEDUP_REMOVED lines=10> */
.L_x_105:
[----:B------:R-:W-:Y:S05]  /*3c90*/  BSYNC B1 ;  /* 0x0000000000017941 */ /* 0x000fea0003800000 */
.L_x_104:
        /* <DEDUP_REMOVED lines=10> */
.L_x_107:
[----:B------:R-:W-:Y:S05]  /*3d40*/  BSYNC B1 ;  /* 0x0000000000017941 */ /* 0x000fea0003800000 */
.L_x_106:
        /* <DEDUP_REMOVED lines=9> */
.L_x_109:
[----:B------:R-:W-:Y:S05]  /*3de0*/  BSYNC B1 ;  /* 0x0000000000017941 */ /* 0x000fea0003800000 */
.L_x_108:
        /* <DEDUP_REMOVED lines=9> */
.L_x_111:
[----:B------:R-:W-:Y:S05]  /*3e80*/  BSYNC B1 ;  /* 0x0000000000017941 */ /* 0x000fea0003800000 */
.L_x_110:
        /* <DEDUP_REMOVED lines=10> */
.L_x_113:
[----:B------:R-:W-:Y:S05]  /*3f30*/  BSYNC B1 ;  /* 0x0000000000017941 */ /* 0x000fea0003800000 */
.L_x_112:
        /* <DEDUP_REMOVED lines=10> */
.L_x_115:
[----:B------:R-:W-:Y:S05]  /*3fe0*/  BSYNC B1 ;  /* 0x0000000000017941 */ /* 0x000fea0003800000 */
.L_x_114:
        /* <DEDUP_REMOVED lines=9> */
.L_x_117:
[----:B------:R-:W-:Y:S05]  /*4080*/  BSYNC B1 ;  /* 0x0000000000017941 */ /* 0x000fea0003800000 */
.L_x_116:
        /* <DEDUP_REMOVED lines=9> */
.L_x_119:
[----:B------:R-:W-:Y:S05]  /*4120*/  BSYNC B1 ;  /* 0x0000000000017941 */ /* 0x000fea0003800000 */
.L_x_118:
        /* <DEDUP_REMOVED lines=10> */
.L_x_121:
[----:B------:R-:W-:Y:S05]  /*41d0*/  BSYNC B1 ;  /* 0x0000000000017941 */ /* 0x000fea0003800000 */
.L_x_120:
        /* <DEDUP_REMOVED lines=10> */
.L_x_123:
[----:B------:R-:W-:Y:S05]  /*4280*/  BSYNC B1 ;  /* 0x0000000000017941 */ /* 0x000fea0003800000 */
.L_x_122:
        /* <DEDUP_REMOVED lines=9> */
.L_x_125:
[----:B------:R-:W-:Y:S05]  /*4320*/  BSYNC B1 ;  /* 0x0000000000017941 */ /* 0x000fea0003800000 */
.L_x_124:
        /* <DEDUP_REMOVED lines=9> */
.L_x_127:
[----:B------:R-:W-:Y:S05]  /*43c0*/  BSYNC B1 ;  /* 0x0000000000017941 */ /* 0x000fea0003800000 */
.L_x_126:
        /* <DEDUP_REMOVED lines=10> */
.L_x_129:
[----:B------:R-:W-:Y:S05]  /*4470*/  BSYNC B1 ;  /* 0x0000000000017941 */ /* 0x000fea0003800000 */
.L_x_128:
        /* <DEDUP_REMOVED lines=10> */
.L_x_131:
[----:B------:R-:W-:Y:S05]  /*4520*/  BSYNC B1 ;  /* 0x0000000000017941 */ /* 0x000fea0003800000 */
.L_x_130:
        /* <DEDUP_REMOVED lines=9> */
.L_x_133:
[----:B------:R-:W-:Y:S05]  /*45c0*/  BSYNC B1 ;  /* 0x0000000000017941 */ /* 0x000fea0003800000 */
.L_x_132:
        /* <DEDUP_REMOVED lines=9> */
.L_x_135:
[----:B------:R-:W-:Y:S05]  /*4660*/  BSYNC B1 ;  /* 0x0000000000017941 */ /* 0x000fea0003800000 */
.L_x_134:
        /* <DEDUP_REMOVED lines=10> */
.L_x_137:
[----:B------:R-:W-:Y:S05]  /*4710*/  BSYNC B1 ;  /* 0x0000000000017941 */ /* 0x000fea0003800000 */
.L_x_136:
        /* <DEDUP_REMOVED lines=10> */
.L_x_139:
[----:B------:R-:W-:Y:S05]  /*47c0*/  BSYNC B1 ;  /* 0x0000000000017941 */ /* 0x000fea0003800000 */
.L_x_138:
        /* <DEDUP_REMOVED lines=9> */
.L_x_141:
[----:B------:R-:W-:Y:S05]  /*4860*/  BSYNC B1 ;  /* 0x0000000000017941 */ /* 0x000fea0003800000 */
.L_x_140:
        /* <DEDUP_REMOVED lines=9> */
.L_x_143:
[----:B------:R-:W-:Y:S05]  /*4900*/  BSYNC B1 ;  /* 0x0000000000017941 */ /* 0x000fea0003800000 */
.L_x_142:
        /* <DEDUP_REMOVED lines=10> */
.L_x_145:
[----:B------:R-:W-:Y:S05]  /*49b0*/  BSYNC B1 ;  /* 0x0000000000017941 */ /* 0x000fea0003800000 */
.L_x_144:
        /* <DEDUP_REMOVED lines=10> */
.L_x_147:
[----:B------:R-:W-:Y:S05]  /*4a60*/  BSYNC B1 ;  /* 0x0000000000017941 */ /* 0x000fea0003800000 */
.L_x_146:
        /* <DEDUP_REMOVED lines=9> */
.L_x_149:
[----:B------:R-:W-:Y:S05]  /*4b00*/  BSYNC B1 ;  /* 0x0000000000017941 */ /* 0x000fea0003800000 */
.L_x_148:
        /* <DEDUP_REMOVED lines=9> */
.L_x_151:
[----:B------:R-:W-:Y:S05]  /*4ba0*/  BSYNC B1 ;  /* 0x0000000000017941 */ /* 0x000fea0003800000 */
.L_x_150:
        /* <DEDUP_REMOVED lines=10> */
.L_x_153:
[----:B------:R-:W-:Y:S05]  /*4c50*/  BSYNC B1 ;  /* 0x0000000000017941 */ /* 0x000fea0003800000 */
.L_x_152:
[----:B0----5:R-:W-:Y:S01]  /*4c60*/  HADD2.F32 R14, -RZ, R24.H0_H0 ;  /* 0x20000018ff0e7230 */ /* 0x021fe20000004100 */
[----:B------:R-:W-:Y:S01]  /*4c70*/  ISETP.GT.AND P1, PT, R4, 0x79, PT ;  /* 0x000000790400780c */ /* 0x000fe20003f24270 */
[----:B------:R-:W-:Y:S01]  /*4c80*/  @P2 IMAD.MOV.U32 R4, RZ, RZ, R10 ;  /* 0x000000ffff042224 */ /* 0x000fe200078e000a */
[----:B------:R-:W-:Y:S02]  /*4c90*/  BSSY B1, `(.L_x_154) ;  /* 0x000000a000017945 */ /* 0x000fe40003800000 */
[----:B------:R-:W-:Y:S01]  /*4ca0*/  FMUL R5, R14, R89 ;  /* 0x000000590e057220 */ /* 0x000fe20000400000 */
[----:B------:R-:W-:-:S03]  /*4cb0*/  ISETP.GT.AND P3, PT, R3, RZ, P1 ;  /* 0x000000ff0300720c */ /* 0x000fc60000f64270 */
[----:B------:R-:W-:-:S05]  /*4cc0*/  FFMA R5, R84, R88, R5 ;  /* 0x0000005854057223 */ /* 0x000fca0000000005 */
[----:B------:R-:W-:-:S04]  /*4cd0*/  F2FP.F16.F32.PACK_AB R5, RZ, R5 ;  /* 0x00000005ff05723e */ /* 0x000fc800000000ff */
[----:B------:R-:W-:Y:S01]  /*4ce0*/  PRMT R14, R5, 0x7610, R14 ;  /* 0x00007610050e7816 */ /* 0x000fe2000000000e */
[----:B------:R-:W-:-:S05]  /*4cf0*/  @P2 IMAD.MOV.U32 R5, RZ, RZ, R11 ;  /* 0x000000ffff052224 */ /* 0x000fca00078e000b */
[----:B------:R0:W-:Y:S01]  /*4d00*/  @P2 STG.E.U16 desc[UR38][R4.64+0xf0], R14 ;  /* 0x0000f00e04002986 */ /* 0x0001e2000c101526 */
[----:B------:R-:W-:Y:S05]  /*4d10*/  @!P3 BRA `(.L_x_155) ;  /* 0x000000000004b947 */ /* 0x000fea0003800000 */
[----:B------:R0:W5:Y:S02]  /*4d20*/  LDG.E.LTC128B.U16 R24, desc[UR38][R6.64+0xf2] ;  /* 0x0000f22606187981 */ /* 0x000164000c1e1520 */
.L_x_155:
[----:B------:R-:W-:Y:S05]  /*4d30*/  BSYNC B1 ;  /* 0x0000000000017941 */ /* 0x000fea0003800000 */
.L_x_154:
        /* <DEDUP_REMOVED lines=9> */
.L_x_157:
[----:B------:R-:W-:Y:S05]  /*4dd0*/  BSYNC B1 ;  /* 0x0000000000017941 */ /* 0x000fea0003800000 */
.L_x_156:
[----:B0----5:R-:W-:Y:S01]  /*4de0*/  HADD2.F32 R4, -RZ, R24.H0_H0 ;  /* 0x20000018ff047230 */ /* 0x021fe20000004100 */
[----:B------:R-:W-:Y:S01]  /*4df0*/  ISETP.GT.AND P1, PT, R3, 0x8, P1 ;  /* 0x000000080300780c */ /* 0x000fe20000f24270 */
[----:B------:R-:W-:Y:S03]  /*4e00*/  BSSY B1, `(.L_x_158) ;  /* 0x000000a000017945 */ /* 0x000fe60003800000 */
[----:B------:R-:W-:Y:S01]  /*4e10*/  FMUL R5, R4, R89 ;  /* 0x0000005904057220 */ /* 0x000fe20000400000 */
[----:B------:R-:W-:-:S03]  /*4e20*/  @P0 IMAD.MOV.U32 R4, RZ, RZ, R12 ;  /* 0x000000ffff040224 */ /* 0x000fc600078e000c */
[----:B------:R-:W-:-:S05]  /*4e30*/  FFMA R5, R86, R88, R5 ;  /* 0x0000005856057223 */ /* 0x000fca0000000005 */
[----:B------:R-:W-:-:S04]  /*4e40*/  F2FP.F16.F32.PACK_AB R5, RZ, R5 ;  /* 0x00000005ff05723e */ /* 0x000fc800000000ff */
[----:B-1-34-:R-:W-:Y:S01]  /*4e50*/  PRMT R6, R5, 0x7610, R6 ;  /* 0x0000761005067816 */ /* 0x01afe20000000006 */
[----:B------:R-:W-:-:S05]  /*4e60*/  @P0 IMAD.MOV.U32 R5, RZ, RZ, R13 ;  /* 0x000000ffff050224 */ /* 0x000fca00078e000d */
[----:B------:R0:W-:Y:S01]  /*4e70*/  @P0 STG.E.U16 desc[UR38][R4.64+0xf0], R6 ;  /* 0x0000f00604000986 */ /* 0x0001e2000c101526 */
[----:B------:R-:W-:Y:S05]  /*4e80*/  @!P1 BRA `(.L_x_159) ;  /* 0x0000000000049947 */ /* 0x000fea0003800000 */
[----:B------:R1:W5:Y:S02]  /*4e90*/  LDG.E.LTC128B.U16 R24, desc[UR38][R8.64+0xf2] ;  /* 0x0000f22608187981 */ /* 0x000364000c1e1520 */
.L_x_159:
[----:B------:R-:W-:Y:S05]  /*4ea0*/  BSYNC B1 ;  /* 0x0000000000017941 */ /* 0x000fea0003800000 */
.L_x_158:
[----:B------:R-:W-:Y:S05]  /*4eb0*/  @!P1 BRA `(.L_x_160) ;  /* 0x0000001000d09947 */ /* 0x000fea0003800000 */
[----:B-----5:R-:W-:-:S05]  /*4ec0*/  HADD2.F32 R24, -RZ, R24.H0_H0 ;  /* 0x20000018ff187230 */ /* 0x020fca0000004100 */
[----:B------:R-:W-:-:S04]  /*4ed0*/  FMUL R24, R24, R89 ;  /* 0x0000005918187220 */ /* 0x000fc80000400000 */
[----:B------:R-:W-:-:S05]  /*4ee0*/  FFMA R24, R87, R88, R24 ;  /* 0x0000005857187223 */ /* 0x000fca0000000018 */
[----:B------:R-:W-:-:S05]  /*4ef0*/  F2FP.F16.F32.PACK_AB R24, RZ, R24 ;  /* 0x00000018ff18723e */ /* 0x000fca00000000ff */
[----:B------:R3:W-:Y:S01]  /*4f00*/  STG.E.U16 desc[UR38][R12.64+0xf2], R24 ;  /* 0x0000f2180c007986 */ /* 0x0007e2000c101526 */
[----:B------:R-:W-:Y:S05]  /*4f10*/  BRA `(.L_x_160) ;  /* 0x0000001000b87947 */ /* 0x000fea0003800000 */
.L_x_35:
[----:B------:R-:W-:Y:S01]  /*4f20*/  ISETP.GT.AND P2, PT, R4, 0x1, PT ;  /* 0x000000010400780c */ /* 0x000fe20003f44270 */
[----:B------:R-:W-:Y:S01]  /*4f30*/  ULDC.64 UR4, c[0x0][0x5c0] ;  /* 0x0001700000047ab9 */ /* 0x000fe20000000a00 */
[-C--:B------:R-:W-:Y:S01]  /*4f40*/  FMUL R24, R24, R88.reuse ;  /* 0x0000005818187220 */ /* 0x080fe20000400000 */
[-C--:B------:R-:W-:Y:S01]  /*4f50*/  FMUL R25, R25, R88.reuse ;  /* 0x0000005819197220 */ /* 0x080fe20000400000 */
[----:B------:R-:W-:Y:S01]  /*4f60*/  ISETP.GT.AND P1, PT, R3, RZ, P2 ;  /* 0x000000ff0300720c */ /* 0x000fe20001724270 */
[-C--:B------:R-:W-:Y:S01]  /*4f70*/  FMUL R26, R26, R88.reuse ;  /* 0x000000581a1a7220 */ /* 0x080fe20000400000 */
[----:B------:R-:W-:Y:S01]  /*4f80*/  LEA R6, P4, R104, UR4, 0x1 ;  /* 0x0000000468067c11 */ /* 0x000fe2000f8808ff */
[----:B------:R-:W-:Y:S01]  /*4f90*/  FMUL R27, R27, R88 ;  /* 0x000000581b1b7220 */ /* 0x000fe20000400000 */
[----:B------:R-:W-:Y:S01]  /*4fa0*/  F2FP.F16.F32.PACK_AB R24, RZ, R24 ;  /* 0x00000018ff18723e */ /* 0x000fe200000000ff */
[-C--:B------:R-:W-:Y:S01]  /*4fb0*/  FMUL R28, R28, R88.reuse ;  /* 0x000000581c1c7220 */ /* 0x080fe20000400000 */
[----:B------:R-:W-:Y:S01]  /*4fc0*/  LEA.HI.X R7, R104, UR5, R115, 0x1, P4 ;  /* 0x0000000568077c11 */ /* 0x000fe2000a0f0c73 */
[-C--:B------:R-:W-:Y:S01]  /*4fd0*/  FMUL R29, R29, R88.reuse ;  /* 0x000000581d1d7220 */ /* 0x080fe20000400000 */
[----:B------:R-:W-:Y:S01]  /*4fe0*/  F2FP.F16.F32.PACK_AB R25, RZ, R25 ;  /* 0x00000019ff19723e */ /* 0x000fe200000000ff */
[-C--:B------:R-:W-:Y:S01]  /*4ff0*/  FMUL R30, R30, R88.reuse ;  /* 0x000000581e1e7220 */ /* 0x080fe20000400000 */
[----:B------:R-:W-:Y:S01]  /*5000*/  ISETP.GT.AND P2, PT, R3, 0x8, P2 ;  /* 0x000000080300780c */ /* 0x000fe20001744270 */
[----:B------:R-:W-:Y:S01]  /*5010*/  @P3 STG.E.U16 desc[UR38][R6.64], R24 ;  /* 0x0000001806003986 */ /* 0x000fe2000c101526 */
[C---:B------:R-:W-:Y:S01]  /*5020*/  SHF.L.U64.HI R5, R90.reuse, 0x1, R91 ;  /* 0x000000015a057819 */ /* 0x040fe2000001025b */
[----:B------:R-:W-:Y:S01]  /*5030*/  FMUL R31, R31, R88 ;  /* 0x000000581f1f7220 */ /* 0x000fe20000400000 */
[----:B------:R-:W-:Y:S01]  /*5040*/  LEA R8, P3, R90, R6, 0x1 ;  /* 0x000000065a087211 */ /* 0x000fe200078608ff */
[----:B------:R-:W-:Y:S01]  /*5050*/  @P1 STG.E.U16 desc[UR38][R6.64+0x2], R25 ;  /* 0x0000021906001986 */ /* 0x000fe2000c101526 */
[----:B------:R-:W-:Y:S01]  /*5060*/  ISETP.GT.AND P1, PT, R3, 0x8, P0 ;  /* 0x000000080300780c */ /* 0x000fe20000724270 */
[----:B------:R-:W-:Y:S01]  /*5070*/  FMUL R32, R32, R88 ;  /* 0x0000005820207220 */ /* 0x000fe20000400000 */
[----:B------:R-:W-:Y:S01]  /*5080*/  F2FP.F16.F32.PACK_AB R26, RZ, R26 ;  /* 0x0000001aff1a723e */ /* 0x000fe200000000ff */
[----:B------:R-:W-:Y:S01]  /*5090*/  IMAD.X R9, R5, 0x1, R7, P3 ;  /* 0x0000000105097824 */ /* 0x000fe200018e0607 */
[----:B------:R-:W-:Y:S01]  /*50a0*/  F2FP.F16.F32.PACK_AB R27, RZ, R27 ;  /* 0x0000001bff1b723e */ /* 0x000fe200000000ff */
[-C--:B------:R-:W-:Y:S01]  /*50b0*/  FMUL R33, R33, R88.reuse ;  /* 0x0000005821217220 */ /* 0x080fe20000400000 */
[----:B------:R-:W-:Y:S01]  /*50c0*/  ISETP.GT.AND P0, PT, R4, 0x8, PT ;  /* 0x000000080400780c */ /* 0x000fe20003f04270 */
[----:B------:R-:W-:Y:S01]  /*50d0*/  FMUL R34, R34, R88 ;  /* 0x0000005822227220 */ /* 0x000fe20000400000 */
[----:B------:R-:W-:Y:S01]  /*50e0*/  F2FP.F16.F32.PACK_AB R28, RZ, R28 ;  /* 0x0000001cff1c723e */ /* 0x000fe200000000ff */
[-C--:B------:R-:W-:Y:S01]  /*50f0*/  FMUL R35, R35, R88.reuse ;  /* 0x0000005823237220 */ /* 0x080fe20000400000 */
[C---:B------:R-:W-:Y:S01]  /*5100*/  ISETP.GT.AND P4, PT, R3.reuse, RZ, P0 ;  /* 0x000000ff0300720c */ /* 0x040fe20000784270 */
[-C--:B------:R-:W-:Y:S01]  /*5110*/  FMUL R36, R36, R88.reuse ;  /* 0x0000005824247220 */ /* 0x080fe20000400000 */
[----:B------:R-:W-:Y:S01]  /*5120*/  F2FP.F16.F32.PACK_AB R29, RZ, R29 ;  /* 0x0000001dff1d723e */ /* 0x000fe200000000ff */
[----:B------:R-:W-:Y:S01]  /*5130*/  @P1 STG.E.U16 desc[UR38][R8.64], R26 ;  /* 0x0000001a08001986 */ /* 0x000fe2000c101526 */
[----:B------:R-:W-:Y:S01]  /*5140*/  ISETP.GT.AND P1, PT, R3, 0x8, P0 ;  /* 0x000000080300780c */ /* 0x000fe20000724270 */
[----:B------:R-:W-:Y:S01]  /*5150*/  FMUL R37, R37, R88 ;  /* 0x0000005825257220 */ /* 0x000fe20000400000 */
[----:B------:R-:W-:Y:S01]  /*5160*/  F2FP.F16.F32.PACK_AB R30, RZ, R30 ;  /* 0x0000001eff1e723e */ /* 0x000fe200000000ff */
[----:B------:R-:W-:Y:S01]  /*5170*/  @P2 STG.E.U16 desc[UR38][R8.64+0x2], R27 ;  /* 0x0000021b08002986 */ /* 0x000fe2000c101526 */
[----:B------:R-:W-:Y:S01]  /*5180*/  ISETP.GT.AND P2, PT, R4, 0x9, PT ;  /* 0x000000090400780c */ /* 0x000fe20003f44270 */
[-C--:B------:R-:W-:Y:S01]  /*5190*/  FMUL R38, R38, R88.reuse ;  /* 0x0000005826267220 */ /* 0x080fe20000400000 */
[----:B------:R-:W-:Y:S01]  /*51a0*/  F2FP.F16.F32.PACK_AB R31, RZ, R31 ;  /* 0x0000001fff1f723e */ /* 0x000fe200000000ff */
[-C--:B------:R-:W-:Y:S01]  /*51b0*/  FMUL R39, R39, R88.reuse ;  /* 0x0000005827277220 */ /* 0x080fe20000400000 */
[C---:B------:R-:W-:Y:S01]  /*51c0*/  ISETP.GT.AND P3, PT, R3.reuse, RZ, P2 ;  /* 0x000000ff0300720c */ /* 0x040fe20001764270 */
[----:B------:R-:W-:Y:S01]  /*51d0*/  @P4 STG.E.U16 desc[UR38][R6.64+0x10], R28 ;  /* 0x0000101c06004986 */ /* 0x000fe2000c101526 */
[----:B------:R-:W-:Y:S01]  /*51e0*/  ISETP.GT.AND P2, PT, R3, 0x8, P2 ;  /* 0x000000080300780c */ /* 0x000fe20001744270 */
[-C--:B------:R-:W-:Y:S01]  /*51f0*/  FMUL R40, R40, R88.reuse ;  /* 0x0000005828287220 */ /* 0x080fe20000400000 */
[----:B------:R-:W-:Y:S01]  /*5200*/  ISETP.GT.AND P0, PT, R4, 0x10, PT ;  /* 0x000000100400780c */ /* 0x000fe20003f04270 */
[----:B------:R-:W-:Y:S01]  /*5210*/  FMUL R41, R41, R88 ;  /* 0x0000005829297220 */ /* 0x000fe20000400000 */
[----:B------:R-:W-:Y:S01]  /*5220*/  F2FP.F16.F32.PACK_AB R32, RZ, R32 ;  /* 0x00000020ff20723e */ /* 0x000fe200000000ff */
[-C--:B------:R-:W-:Y:S01]  /*5230*/  FMUL R42, R42, R88.reuse ;  /* 0x000000582a2a7220 */ /* 0x080fe20000400000 */
[----:B------:R-:W-:Y:S01]  /*5240*/  ISETP.GT.AND P4, PT, R3, RZ, P0 ;  /* 0x000000ff0300720c */ /* 0x000fe20000784270 */
[-C--:B------:R-:W-:Y:S01]  /*5250*/  FMUL R43, R43, R88.reuse ;  /* 0x000000582b2b7220 */ /* 0x080fe20000400000 */
[----:B------:R-:W-:Y:S01]  /*5260*/  F2FP.F16.F32.PACK_AB R33, RZ, R33 ;  /* 0x00000021ff21723e */ /* 0x000fe200000000ff */
[----:B------:R-:W-:Y:S01]  /*5270*/  FMUL R44, R44, R88 ;  /* 0x000000582c2c7220 */ /* 0x000fe20000400000 */
[----:B------:R-:W-:Y:S01]  /*5280*/  F2FP.F16.F32.PACK_AB R34, RZ, R34 ;  /* 0x00000022ff22723e */ /* 0x000fe200000000ff */
[----:B------:R-:W-:Y:S01]  /*5290*/  @P3 STG.E.U16 desc[UR38][R6.64+0x12], R29 ;  /* 0x0000121d06003986 */ /* 0x000fe2000c101526 */
[----:B------:R-:W-:Y:S01]  /*52a0*/  ISETP.GT.AND P3, PT, R4, 0x11, PT ;  /* 0x000000110400780c */ /* 0x000fe20003f64270 */
[-C--:B------:R-:W-:Y:S01]  /*52b0*/  FMUL R45, R45, R88.reuse ;  /* 0x000000582d2d7220 */ /* 0x080fe20000400000 */
[----:B------:R-:W-:Y:S01]  /*52c0*/  F2FP.F16.F32.PACK_AB R35, RZ, R35 ;  /* 0x00000023ff23723e */ /* 0x000fe200000000ff */
[----:B------:R-:W-:Y:S01]  /*52d0*/  @P1 STG.E.U16 desc[UR38][R8.64+0x10], R30 ;  /* 0x0000101e08001986 */ /* 0x000fe2000c101526 */
[C---:B------:R-:W-:Y:S01]  /*52e0*/  ISETP.GT.AND P1, PT, R3.reuse, 0x8, P0 ;  /* 0x000000080300780c */ /* 0x040fe20000724270 */
[-C--:B------:R-:W-:Y:S01]  /*52f0*/  FMUL R46, R46, R88.reuse ;  /* 0x000000582e2e7220 */ /* 0x080fe20000400000 */
[----:B------:R-:W-:Y:S01]  /*5300*/  ISETP.GT.AND P0, PT, R4, 0x18, PT ;  /* 0x000000180400780c */ /* 0x000fe20003f04270 */
[----:B------:R-:W-:Y:S01]  /*5310*/  @P2 STG.E.U16 desc[UR38][R8.64+0x12], R31 ;  /* 0x0000121f08002986 */ /* 0x000fe2000c101526 */
[----:B------:R-:W-:Y:S01]  /*5320*/  ISETP.GT.AND P2, PT, R3, RZ, P3 ;  /* 0x000000ff0300720c */ /* 0x000fe20001f44270 */
[-C--:B------:R-:W-:Y:S01]  /*5330*/  FMUL R47, R47, R88.reuse ;  /* 0x000000582f2f7220 */ /* 0x080fe20000400000 */
[C---:B------:R-:W-:Y:S01]  /*5340*/  ISETP.GT.AND P3, PT, R3.reuse, 0x8, P3 ;  /* 0x000000080300780c */ /* 0x040fe20001f64270 */
[----:B------:R-:W-:Y:S01]  /*5350*/  @P4 STG.E.U16 desc[UR38][R6.64+0x20], R32 ;  /* 0x0000202006004986 */ /* 0x000fe2000c101526 */
[----:B------:R-:W-:Y:S01]  /*5360*/  ISETP.GT.AND P4, PT, R3, RZ, P0 ;  /* 0x000000ff0300720c */ /* 0x000fe20000784270 */
[----:B------:R-:W-:Y:S01]  /*5370*/  FMUL R48, R48, R88 ;  /* 0x0000005830307220 */ /* 0x000fe20000400000 */
[----:B------:R-:W-:Y:S01]  /*5380*/  F2FP.F16.F32.PACK_AB R36, RZ, R36 ;  /* 0x00000024ff24723e */ /* 0x000fe200000000ff */
[-C--:B------:R-:W-:Y:S01]  /*5390*/  FMUL R49, R49, R88.reuse ;  /* 0x0000005831317220 */ /* 0x080fe20000400000 */
[----:B------:R-:W-:Y:S01]  /*53a0*/  F2FP.F16.F32.PACK_AB R37, RZ, R37 ;  /* 0x00000025ff25723e */ /* 0x000fe200000000ff */
[----:B------:R-:W-:Y:S01]  /*53b0*/  FMUL R50, R50, R88 ;  /* 0x0000005832327220 */ /* 0x000fe20000400000 */
[----:B------:R-:W-:Y:S01]  /*53c0*/  F2FP.F16.F32.PACK_AB R38, RZ, R38 ;  /* 0x00000026ff26723e */ /* 0x000fe200000000ff */
[----:B------:R-:W-:Y:S01]  /*53d0*/  FMUL R51, R51, R88 ;  /* 0x0000005833337220 */ /* 0x000fe20000400000 */
[----:B------:R-:W-:Y:S01]  /*53e0*/  F2FP.F16.F32.PACK_AB R39, RZ, R39 ;  /* 0x00000027ff27723e */ /* 0x000fe200000000ff */
[----:B------:R-:W-:Y:S01]  /*53f0*/  @P2 STG.E.U16 desc[UR38][R6.64+0x22], R33 ;  /* 0x0000222106002986 */ /* 0x000fe2000c101526 */
[----:B------:R-:W-:Y:S01]  /*5400*/  F2FP.F16.F32.PACK_AB R40, RZ, R40 ;  /* 0x00000028ff28723e */ /* 0x000fe200000000ff */
[-C--:B------:R-:W-:Y:S01]  /*5410*/  FMUL R52, R52, R88.reuse ;  /* 0x0000005834347220 */ /* 0x080fe20000400000 */
[----:B------:R-:W-:Y:S01]  /*5420*/  F2FP.F16.F32.PACK_AB R41, RZ, R41 ;  /* 0x00000029ff29723e */ /* 0x000fe200000000ff */
[----:B------:R-:W-:Y:S01]  /*5430*/  @P1 STG.E.U16 desc[UR38][R8.64+0x20], R34 ;  /* 0x0000202208001986 */ /* 0x000fe2000c101526 */
[----:B------:R-:W-:Y:S01]  /*5440*/  ISETP.GT.AND P1, PT, R3, 0x8, P0 ;  /* 0x000000080300780c */ /* 0x000fe20000724270 */
[-C--:B------:R-:W-:Y:S01]  /*5450*/  FMUL R53, R53, R88.reuse ;  /* 0x0000005835357220 */ /* 0x080fe20000400000 */
[C---:B------:R-:W-:Y:S01]  /*5460*/  ISETP.GT.AND P0, PT, R4.reuse, 0x20, PT ;  /* 0x000000200400780c */ /* 0x040fe20003f04270 */
[----:B------:R-:W-:Y:S01]  /*5470*/  @P3 STG.E.U16 desc[UR38][R8.64+0x22], R35 ;  /* 0x0000222308003986 */ /* 0x000fe2000c101526 */
[----:B------:R-:W-:Y:S01]  /*5480*/  ISETP.GT.AND P3, PT, R4, 0x19, PT ;  /* 0x000000190400780c */ /* 0x000fe20003f64270 */
[----:B------:R-:W-:Y:S01]  /*5490*/  FMUL R54, R54, R88 ;  /* 0x0000005836367220 */ /* 0x000fe20000400000 */
[----:B------:R-:W-:Y:S01]  /*54a0*/  F2FP.F16.F32.PACK_AB R42, RZ, R42 ;  /* 0x0000002aff2a723e */ /* 0x000fe200000000ff */
[----:B------:R-:W-:Y:S01]  /*54b0*/  @P4 STG.E.U16 desc[UR38][R6.64+0x30], R36 ;  /* 0x0000302406004986 */ /* 0x000fe2000c101526 */
[----:B------:R-:W-:Y:S01]  /*54c0*/  ISETP.GT.AND P2, PT, R3, RZ, P3 ;  /* 0x000000ff0300720c */ /* 0x000fe20001f44270 */
[-C--:B------:R-:W-:Y:S01]  /*54d0*/  FMUL R55, R55, R88.reuse ;  /* 0x0000005837377220 */ /* 0x080fe20000400000 */
[C---:B------:R-:W-:Y:S01]  /*54e0*/  ISETP.GT.AND P3, PT, R3.reuse, 0x8, P3 ;  /* 0x000000080300780c */ /* 0x040fe20001f64270 */
[-C--:B------:R-:W-:Y:S01]  /*54f0*/  FMUL R56, R56, R88.reuse ;  /* 0x0000005838387220 */ /* 0x080fe20000400000 */
[----:B------:R-:W-:Y:S01]  /*5500*/  ISETP.GT.AND P4, PT, R3, RZ, P0 ;  /* 0x000000ff0300720c */ /* 0x000fe20000784270 */
[-C--:B------:R-:W-:Y:S01]  /*5510*/  FMUL R57, R57, R88.reuse ;  /* 0x0000005839397220 */ /* 0x080fe20000400000 */
[----:B------:R-:W-:Y:S01]  /*5520*/  F2FP.F16.F32.PACK_AB R43, RZ, R43 ;  /* 0x0000002bff2b723e */ /* 0x000fe200000000ff */
[----:B------:R-:W-:Y:S01]  /*5530*/  FMUL R58, R58, R88 ;  /* 0x000000583a3a7220 */ /* 0x000fe20000400000 */
[----:B------:R-:W-:Y:S01]  /*5540*/  F2FP.F16.F32.PACK_AB R44, RZ, R44 ;  /* 0x0000002cff2c723e */ /* 0x000fe200000000ff */
[-C--:B------:R-:W-:Y:S01]  /*5550*/  FMUL R59, R59, R88.reuse ;  /* 0x000000583b3b7220 */ /* 0x080fe20000400000 */
[----:B------:R-:W-:Y:S01]  /*5560*/  F2FP.F16.F32.PACK_AB R45, RZ, R45 ;  /* 0x0000002dff2d723e */ /* 0x000fe200000000ff */
[----:B------:R-:W-:Y:S01]  /*5570*/  FMUL R60, R60, R88 ;  /* 0x000000583c3c7220 */ /* 0x000fe20000400000 */
[----:B------:R-:W-:Y:S01]  /*5580*/  F2FP.F16.F32.PACK_AB R46, RZ, R46 ;  /* 0x0000002eff2e723e */ /* 0x000fe200000000ff */
[----:B------:R-:W-:Y:S01]  /*5590*/  @P2 STG.E.U16 desc[UR38][R6.64+0x32], R37 ;  /* 0x0000322506002986 */ /* 0x000fe2000c101526 */
[----:B------:R-:W-:Y:S01]  /*55a0*/  F2FP.F16.F32.PACK_AB R47, RZ, R47 ;  /* 0x0000002fff2f723e */ /* 0x000fe200000000ff */
[----:B------:R-:W-:Y:S01]  /*55b0*/  FMUL R61, R61, R88 ;  /* 0x000000583d3d7220 */ /* 0x000fe20000400000 */
[----:B------:R-:W-:Y:S01]  /*55c0*/  F2FP.F16.F32.PACK_AB R48, RZ, R48 ;  /* 0x00000030ff30723e */ /* 0x000fe200000000ff */
[----:B------:R-:W-:Y:S01]  /*55d0*/  @P1 STG.E.U16 desc[UR38][R8.64+0x30], R38 ;  /* 0x0000302608001986 */ /* 0x000fe2000c101526 */
[----:B------:R-:W-:Y:S01]  /*55e0*/  ISETP.GT.AND P1, PT, R3, 0x8, P0 ;  /* 0x000000080300780c */ /* 0x000fe20000724270 */
[-C--:B------:R-:W-:Y:S01]  /*55f0*/  FMUL R62, R62, R88.reuse ;  /* 0x000000583e3e7220 */ /* 0x080fe20000400000 */
[C---:B------:R-:W-:Y:S01]  /*5600*/  ISETP.GT.AND P0, PT, R4.reuse, 0x28, PT ;  /* 0x000000280400780c */ /* 0x040fe20003f04270 */
[----:B------:R-:W-:Y:S01]  /*5610*/  @P3 STG.E.U16 desc[UR38][R8.64+0x32], R39 ;  /* 0x0000322708003986 */ /* 0x000fe2000c101526 */
[----:B------:R-:W-:Y:S01]  /*5620*/  ISETP.GT.AND P3, PT, R4, 0x21, PT ;  /* 0x000000210400780c */ /* 0x000fe20003f64270 */
[-C--:B------:R-:W-:Y:S01]  /*5630*/  FMUL R63, R63, R88.reuse ;  /* 0x000000583f3f7220 */ /* 0x080fe20000400000 */
[----:B------:R-:W-:Y:S01]  /*5640*/  F2FP.F16.F32.PACK_AB R49, RZ, R49 ;  /* 0x00000031ff31723e */ /* 0x000fe200000000ff */
[----:B------:R-:W-:Y:S01]  /*5650*/  @P4 STG.E.U16 desc[UR38][R6.64+0x40], R40 ;  /* 0x0000402806004986 */ /* 0x000fe2000c101526 */
[C---:B------:R-:W-:Y:S01]  /*5660*/  ISETP.GT.AND P2, PT, R3.reuse, RZ, P3 ;  /* 0x000000ff0300720c */ /* 0x040fe20001f44270 */
[-C--:B------:R-:W-:Y:S01]  /*5670*/  FMUL R64, R64, R88.reuse ;  /* 0x0000005840407220 */ /* 0x080fe20000400000 */
[----:B------:R-:W-:Y:S01]  /*5680*/  ISETP.GT.AND P3, PT, R3, 0x8, P3 ;  /* 0x000000080300780c */ /* 0x000fe20001f64270 */
[-C--:B------:R-:W-:Y:S01]  /*5690*/  FMUL R65, R65, R88.reuse ;  /* 0x0000005841417220 */ /* 0x080fe20000400000 */
        /* <DEDUP_REMOVED lines=62> */
[----:B------:R-:W-:-:S02]  /*5a80*/  F2FP.F16.F32.PACK_AB R68, RZ, R68 ;  /* 0x00000044ff44723e */ /* 0x000fc400000000ff */
[----:B------:R-:W-:Y:S01]  /*5a90*/  F2FP.F16.F32.PACK_AB R69, RZ, R69 ;  /* 0x00000045ff45723e */ /* 0x000fe200000000ff */
[----:B------:R-:W-:Y:S01]  /*5aa0*/  @P1 STG.E.U16 desc[UR38][R8.64+0x60], R50 ;  /* 0x0000603208001986 */ /* 0x000fe2000c101526 */
[C---:B------:R-:W-:Y:S02]  /*5ab0*/  ISETP.GT.AND P1, PT, R3.reuse, 0x8, P0 ;  /* 0x000000080300780c */ /* 0x040fe40000724270 */
[C---:B------:R-:W-:Y:S01]  /*5ac0*/  ISETP.GT.AND P0, PT, R4.reuse, 0x40, PT ;  /* 0x000000400400780c */ /* 0x040fe20003f04270 */
[----:B------:R-:W-:Y:S01]  /*5ad0*/  @P3 STG.E.U16 desc[UR38][R8.64+0x62], R51 ;  /* 0x0000623308003986 */ /* 0x000fe2000c101526 */
[----:B------:R-:W-:Y:S02]  /*5ae0*/  ISETP.GT.AND P3, PT, R4, 0x39, PT ;  /* 0x000000390400780c */ /* 0x000fe40003f64270 */
[----:B------:R-:W-:Y:S01]  /*5af0*/  F2FP.F16.F32.PACK_AB R70, RZ, R70 ;  /* 0x00000046ff46723e */ /* 0x000fe200000000ff */
[----:B------:R-:W-:Y:S01]  /*5b00*/  @P4 STG.E.U16 desc[UR38][R6.64+0x70], R52 ;  /* 0x0000703406004986 */ /* 0x000fe2000c101526 */
[----:B------:R-:W-:-:S02]  /*5b10*/  ISETP.GT.AND P2, PT, R3, RZ, P3 ;  /* 0x000000ff0300720c */ /* 0x000fc40001f44270 */
[C---:B------:R-:W-:Y:S02]  /*5b20*/  ISETP.GT.AND P3, PT, R3.reuse, 0x8, P3 ;  /* 0x000000080300780c */ /* 0x040fe40001f64270 */
[----:B------:R-:W-:Y:S02]  /*5b30*/  ISETP.GT.AND P4, PT, R3, RZ, P0 ;  /* 0x000000ff0300720c */ /* 0x000fe40000784270 */
[----:B------:R-:W-:Y:S02]  /*5b40*/  F2FP.F16.F32.PACK_AB R71, RZ, R71 ;  /* 0x00000047ff47723e */ /* 0x000fe400000000ff */
[----:B------:R-:W-:Y:S02]  /*5b50*/  F2FP.F16.F32.PACK_AB R72, RZ, R72 ;  /* 0x00000048ff48723e */ /* 0x000fe400000000ff */
[----:B------:R-:W-:Y:S02]  /*5b60*/  F2FP.F16.F32.PACK_AB R73, RZ, R73 ;  /* 0x00000049ff49723e */ /* 0x000fe400000000ff */
        /* <DEDUP_REMOVED lines=33> */
[----:B------:R-:W-:-:S03]  /*5d80*/  F2FP.F16.F32.PACK_AB R87, RZ, R87 ;  /* 0x00000057ff57723e */ /* 0x000fc600000000ff */
[----:B------:R-:W-:Y:S04]  /*5d90*/  @P2 STG.E.U16 desc[UR38][R6.64+0x92], R61 ;  /* 0x0000923d06002986 */ /* 0x000fe8000c101526 */
[----:B------:R-:W-:Y:S01]  /*5da0*/  @P1 STG.E.U16 desc[UR38][R8.64+0x90], R62 ;  /* 0x0000903e08001986 */ /* 0x000fe2000c101526 */
[----:B------:R-:W-:Y:S02]  /*5db0*/  ISETP.GT.AND P1, PT, R3, 0x8, P0 ;  /* 0x000000080300780c */ /* 0x000fe40000724270 */
[C---:B------:R-:W-:Y:S01]  /*5dc0*/  ISETP.GT.AND P0, PT, R4.reuse, 0x58, PT ;  /* 0x000000580400780c */ /* 0x040fe20003f04270 */
[----:B------:R-:W-:Y:S01]  /*5dd0*/  @P3 STG.E.U16 desc[UR38][R8.64+0x92], R63 ;  /* 0x0000923f08003986 */ /* 0x000fe2000c101526 */
[----:B------:R-:W-:-:S03]  /*5de0*/  ISETP.GT.AND P3, PT, R4, 0x51, PT ;  /* 0x000000510400780c */ /* 0x000fc60003f64270 */
[----:B------:R-:W-:Y:S01]  /*5df0*/  @P4 STG.E.U16 desc[UR38][R6.64+0xa0], R64 ;  /* 0x0000a04006004986 */ /* 0x000fe2000c101526 */
[C---:B------:R-:W-:Y:S02]  /*5e00*/  ISETP.GT.AND P2, PT, R3.reuse, RZ, P3 ;  /* 0x000000ff0300720c */ /* 0x040fe40001f44270 */
[C---:B------:R-:W-:Y:S02]  /*5e10*/  ISETP.GT.AND P3, PT, R3.reuse, 0x8, P3 ;  /* 0x000000080300780c */ /* 0x040fe40001f64270 */
[----:B------:R-:W-:-:S09]  /*5e20*/  ISETP.GT.AND P4, PT, R3, RZ, P0 ;  /* 0x000000ff0300720c */ /* 0x000fd20000784270 */
        /* <DEDUP_REMOVED lines=9> */
[C---:B------:R-:W-:Y:S02]  /*5ec0*/  ISETP.GT.AND P3, PT, R3.reuse, RZ, P0 ;  /* 0x000000ff0300720c */ /* 0x040fe40000764270 */
[----:B------:R-:W-:-:S07]  /*5ed0*/  ISETP.GT.AND P0, PT, R3, 0x8, P0 ;  /* 0x000000080300780c */ /* 0x000fce0000704270 */
[----:B------:R-:W-:Y:S04]  /*5ee0*/  @P2 STG.E.U16 desc[UR38][R6.64+0xb2], R69 ;  /* 0x0000b24506002986 */ /* 0x000fe8000c101526 */
[----:B------:R-:W-:Y:S01]  /*5ef0*/  @P1 STG.E.U16 desc[UR38][R8.64+0xb0], R70 ;  /* 0x0000b04608001986 */ /* 0x000fe2000c101526 */
[----:B------:R-:W-:-:S03]  /*5f00*/  ISETP.GT.AND P1, PT, R4, 0x68, PT ;  /* 0x000000680400780c */ /* 0x000fc60003f24270 */
        /* <DEDUP_REMOVED lines=11> */
[C---:B------:R-:W-:Y:S02]  /*5fc0*/  ISETP.GT.AND P2, PT, R3.reuse, RZ, P0 ;  /* 0x000000ff0300720c */ /* 0x040fe40000744270 */
[----:B------:R-:W-:Y:S01]  /*5fd0*/  ISETP.GT.AND P0, PT, R3, 0x8, P0 ;  /* 0x000000080300780c */ /* 0x000fe20000704270 */
[----:B------:R-:W-:Y:S01]  /*5fe0*/  @P3 STG.E.U16 desc[UR38][R6.64+0xd0], R76 ;  /* 0x0000d04c06003986 */ /* 0x000fe2000c101526 */
[----:B------:R-:W-:-:S04]  /*5ff0*/  ISETP.GT.AND P3, PT, R4, 0x70, PT ;  /* 0x000000700400780c */ /* 0x000fc80003f64270 */
[C---:B------:R-:W-:Y:S02]  /*6000*/  ISETP.GT.AND P4, PT, R3.reuse, RZ, P3 ;  /* 0x000000ff0300720c */ /* 0x040fe40001f84270 */
[----:B------:R-:W-:-:S03]  /*6010*/  ISETP.GT.AND P3, PT, R3, 0x8, P3 ;  /* 0x000000080300780c */ /* 0x000fc60001f64270 */
[----:B------:R-:W-:Y:S01]  /*6020*/  @P2 STG.E.U16 desc[UR38][R6.64+0xd2], R77 ;  /* 0x0000d24d06002986 */ /* 0x000fe2000c101526 */
[----:B------:R-:W-:-:S03]  /*6030*/  ISETP.GT.AND P2, PT, R4, 0x79, PT ;  /* 0x000000790400780c */ /* 0x000fc60003f44270 */
[----:B------:R-:W-:Y:S01]  /*6040*/  @P1 STG.E.U16 desc[UR38][R8.64+0xd0], R78 ;  /* 0x0000d04e08001986 */ /* 0x000fe2000c101526 */
[----:B------:R-:W-:-:S03]  /*6050*/  ISETP.GT.AND P1, PT, R4, 0x78, PT ;  /* 0x000000780400780c */ /* 0x000fc60003f24270 */
[----:B------:R-:W-:Y:S01]  /*6060*/  @P0 STG.E.U16 desc[UR38][R8.64+0xd2], R79 ;  /* 0x0000d24f08000986 */ /* 0x000fe2000c101526 */
[----:B------:R-:W-:-:S03]  /*6070*/  ISETP.GT.AND P0, PT, R4, 0x71, PT ;  /* 0x000000710400780c */ /* 0x000fc60003f04270 */
[----:B------:R-:W-:Y:S01]  /*6080*/  @P4 STG.E.U16 desc[UR38][R6.64+0xe0], R80 ;  /* 0x0000e05006004986 */ /* 0x000fe2000c101526 */
[C---:B------:R-:W-:Y:S02]  /*6090*/  ISETP.GT.AND P4, PT, R3.reuse, RZ, P0 ;  /* 0x000000ff0300720c */ /* 0x040fe40000784270 */
[----:B------:R-:W-:-:S11]  /*60a0*/  ISETP.GT.AND P0, PT, R3, 0x8, P0 ;  /* 0x000000080300780c */ /* 0x000fd60000704270 */
[----:B------:R-:W-:Y:S02]  /*60b0*/  @P4 IMAD.MOV.U32 R4, RZ, RZ, R6 ;  /* 0x000000ffff044224 */ /* 0x000fe400078e0006 */
[----:B------:R-:W-:-:S05]  /*60c0*/  @P4 IMAD.MOV.U32 R5, RZ, RZ, R7 ;  /* 0x000000ffff054224 */ /* 0x000fca00078e0007 */
[----:B------:R0:W-:Y:S01]  /*60d0*/  @P4 STG.E.U16 desc[UR38][R4.64+0xe2], R81 ;  /* 0x0000e25104004986 */ /* 0x0001e2000c101526 */
[C---:B------:R-:W-:Y:S02]  /*60e0*/  ISETP.GT.AND P4, PT, R3.reuse, RZ, P2 ;  /* 0x000000ff0300720c */ /* 0x040fe40001784270 */
[----:B------:R-:W-:Y:S01]  /*60f0*/  ISETP.GT.AND P2, PT, R3, 0x8, P2 ;  /* 0x000000080300780c */ /* 0x000fe20001744270 */
[----:B0-----:R-:W-:Y:S02]  /*6100*/  @P3 IMAD.MOV.U32 R4, RZ, RZ, R8 ;  /* 0x000000ffff043224 */ /* 0x001fe400078e0008 */
[----:B------:R-:W-:-:S05]  /*6110*/  @P3 IMAD.MOV.U32 R5, RZ, RZ, R9 ;  /* 0x000000ffff053224 */ /* 0x000fca00078e0009 */
[----:B------:R0:W-:Y:S01]  /*6120*/  @P3 STG.E.U16 desc[UR38][R4.64+0xe0], R82 ;  /* 0x0000e05204003986 */ /* 0x0001e2000c101526 */
[C---:B------:R-:W-:Y:S02]  /*6130*/  ISETP.GT.AND P3, PT, R3.reuse, RZ, P1 ;  /* 0x000000ff0300720c */ /* 0x040fe40000f64270 */
[----:B------:R-:W-:Y:S01]  /*6140*/  ISETP.GT.AND P1, PT, R3, 0x8, P1 ;  /* 0x000000080300780c */ /* 0x000fe20000f24270 */
[----:B0-----:R-:W-:Y:S02]  /*6150*/  @P0 IMAD.MOV.U32 R4, RZ, RZ, R8 ;  /* 0x000000ffff040224 */ /* 0x001fe400078e0008 */
[----:B------:R-:W-:-:S05]  /*6160*/  @P0 IMAD.MOV.U32 R5, RZ, RZ, R9 ;  /* 0x000000ffff050224 */ /* 0x000fca00078e0009 */
[----:B------:R0:W-:Y:S03]  /*6170*/  @P0 STG.E.U16 desc[UR38][R4.64+0xe2], R83 ;  /* 0x0000e25304000986 */ /* 0x0001e6000c101526 */
[----:B0-----:R-:W-:Y:S02]  /*6180*/  @P3 IMAD.MOV.U32 R4, RZ, RZ, R6 ;  /* 0x000000ffff043224 */ /* 0x001fe400078e0006 */
[----:B------:R-:W-:-:S05]  /*6190*/  @P3 IMAD.MOV.U32 R5, RZ, RZ, R7 ;  /* 0x000000ffff053224 */ /* 0x000fca00078e0007 */
[----:B------:R0:W-:Y:S04]  /*61a0*/  @P3 STG.E.U16 desc[UR38][R4.64+0xf0], R84 ;  /* 0x0000f05404003986 */ /* 0x0001e8000c101526 */
[----:B------:R4:W-:Y:S01]  /*61b0*/  @P4 STG.E.U16 desc[UR38][R6.64+0xf2], R85 ;  /* 0x0000f25506004986 */ /* 0x0009e2000c101526 */
[----:B0-----:R-:W-:Y:S02]  /*61c0*/  @P1 IMAD.MOV.U32 R4, RZ, RZ, R8 ;  /* 0x000000ffff041224 */ /* 0x001fe400078e0008 */
[----:B------:R-:W-:-:S05]  /*61d0*/  @P1 IMAD.MOV.U32 R5, RZ, RZ, R9 ;  /* 0x000000ffff051224 */ /* 0x000fca00078e0009 */
[----:B------:R4:W-:Y:S04]  /*61e0*/  @P1 STG.E.U16 desc[UR38][R4.64+0xf0], R86 ;  /* 0x0000f05604001986 */ /* 0x0009e8000c101526 */
[----:B------:R4:W-:Y:S02]  /*61f0*/  @P2 STG.E.U16 desc[UR38][R8.64+0xf2], R87 ;  /* 0x0000f25708002986 */ /* 0x0009e4000c101526 */
.L_x_160:
[----:B------:R-:W-:Y:S05]  /*6200*/  BSYNC B0 ;  /* 0x0000000000007941 */ /* 0x000fea0003800000 */
.L_x_34:
[----:B------:R-:W-:Y:S01]  /*6210*/  IADD3 R16, P0, R16, UR36, RZ ;  /* 0x0000002410107c10 */ /* 0x000fe2000ff1e0ff */
[----:B------:R-:W-:Y:S01]  /*6220*/  ULDC.64 UR4, c[0x0][0x650] ;  /* 0x0001940000047ab9 */ /* 0x000fe20000000a00 */
[----:B------:R-:W-:Y:S01]  /*6230*/  PRMT R3, RZ, 0x7610, R3 ;  /* 0x00007610ff037816 */ /* 0x000fe20000000003 */
[----:B------:R-:W-:Y:S01]  /*6240*/  IMAD.MOV.U32 R100, RZ, RZ, -0x1 ;  /* 0xffffffffff647424 */ /* 0x000fe200078e00ff */
[----:B------:R-:W-:Y:S01]  /*6250*/  IADD3.X R17, R17, UR42, RZ, P0, !PT ;  /* 0x0000002a11117c10 */ /* 0x000fe200087fe4ff */
[----:B------:R-:W-:Y:S01]  /*6260*/  IMAD.MOV.U32 R99, RZ, RZ, -0x1 ;  /* 0xffffffffff637424 */ /* 0x000fe200078e00ff */
[----:B------:R-:W-:-:S04]  /*6270*/  ISETP.GE.U32.AND P0, PT, R16, UR4, PT ;  /* 0x0000000410007c0c */ /* 0x000fc8000bf06070 */
[----:B------:R-:W-:-:S13]  /*6280*/  ISETP.GE.U32.AND.EX P0, PT, R17, UR5, PT, P0 ;  /* 0x0000000511007c0c */ /* 0x000fda000bf06100 */
[----:B------:R-:W-:Y:S05]  /*6290*/  @P0 BRA `(.L_x_161) ;  /* 0x00000004004c0947 */ /* 0x000fea0003800000 */
[----:B------:R-:W0:Y:S01]  /*62a0*/  LDC.64 R10, c[0x0][0x628] ;  /* 0x00018a00ff0a7b82 */ /* 0x000e220000000a00 */
[----:B---3--:R-:W3:Y:S01]  /*62b0*/  S2R R12, SR_CTAID.X ;  /* 0x00000000000c7919 */ /* 0x008ee20000002500 */
[----:B-12-4-:R-:W-:Y:S02]  /*62c0*/  IMAD.MOV.U32 R8, RZ, RZ, R16 ;  /* 0x000000ffff087224 */ /* 0x016fe400078e0010 */
[----:B------:R-:W-:Y:S01]  /*62d0*/  IMAD.MOV.U32 R9, RZ, RZ, R17 ;  /* 0x000000ffff097224 */ /* 0x000fe200078e0011 */
[----:B------:R-:W1:Y:S03]  /*62e0*/  S2R R20, SR_CTAID.Y ;  /* 0x0000000000147919 */ /* 0x000e660000002600 */
[----:B------:R-:W2:Y:S08]  /*62f0*/  LDC R0, c[0x0][0x630] ;  /* 0x00018c00ff007b82 */ /* 0x000eb00000000800 */
[----:B------:R-:W4:Y:S01]  /*6300*/  LDC.64 R14, c[0x0][0x620] ;  /* 0x00018800ff0e7b82 */ /* 0x000f220000000a00 */
[----:B0-----:R-:W-:-:S04]  /*6310*/  ISETP.NE.U32.AND P0, PT, R10, RZ, PT ;  /* 0x000000ff0a00720c */ /* 0x001fc80003f05070 */
[----:B------:R-:W-:-:S13]  /*6320*/  ISETP.NE.AND.EX P0, PT, R11, RZ, PT, P0 ;  /* 0x000000ff0b00720c */ /* 0x000fda0003f05300 */
[----:B-1234-:R-:W-:Y:S05]  /*6330*/  @!P0 BRA `(.L_x_162) ;  /* 0x0000000000288947 */ /* 0x01efea0003800000 */
        /* <DEDUP_REMOVED lines=10> */
.L_x_162:
[-CC-:B------:R-:W-:Y:S01]  /*63e0*/  SHF.R.U64 R99, R8, R0.reuse, R9.reuse ;  /* 0x0000000008637219 */ /* 0x180fe20000001209 */
[----:B------:R-:W0:Y:S01]  /*63f0*/  LDC.64 R26, c[0x0][0x640] ;  /* 0x00019000ff1a7b82 */ /* 0x000e220000000a00 */
[----:B------:R-:W-:Y:S01]  /*6400*/  SHF.R.U32.HI R0, RZ, R0, R9 ;  /* 0x00000000ff007219 */ /* 0x000fe20000011609 */
[----:B------:R-:W-:Y:S01]  /*6410*/  ULDC UR4, c[0x0][0x150] ;  /* 0x0000540000047ab9 */ /* 0x000fe20000000800 */
[----:B------:R-:W-:Y:S02]  /*6420*/  IADD3 R3, P0, RZ, -R99, RZ ;  /* 0x80000063ff037210 */ /* 0x000fe40007f1e0ff */
[----:B------:R-:W-:-:S03]  /*6430*/  I2FP.F32.U32 R7, R12 ;  /* 0x0000000c00077245 */ /* 0x000fc60000201000 */
[----:B------:R-:W1:Y:S01]  /*6440*/  LDC R6, c[0x0][0x618] ;  /* 0x00018600ff067b82 */ /* 0x000e620000000800 */
[----:B------:R-:W-:Y:S02]  /*6450*/  IMAD.X R5, RZ, RZ, ~R0, P0 ;  /* 0x000000ffff057224 */ /* 0x000fe400000e0e00 */
[----:B------:R-:W-:Y:S01]  /*6460*/  FMUL R7, R7, UR4 ;  /* 0x0000000407077c20 */ /* 0x000fe20008400000 */
[----:B------:R-:W-:Y:S01]  /*6470*/  ULDC UR4, c[0x0][0x154] ;  /* 0x0000550000047ab9 */ /* 0x000fe20000000800 */
[-C--:B------:R-:W-:Y:S02]  /*6480*/  IMAD R0, R5, R14.reuse, RZ ;  /* 0x0000000e05007224 */ /* 0x080fe400078e02ff */
[C---:B------:R-:W-:Y:S01]  /*6490*/  IMAD.WIDE.U32 R4, R3.reuse, R14, R16 ;  /* 0x0000000e03047225 */ /* 0x040fe200078e0010 */
[----:B------:R-:W2:Y:S01]  /*64a0*/  LDC R11, c[0x0][0x608] ;  /* 0x00018200ff0b7b82 */ /* 0x000ea20000000800 */
[----:B------:R-:W3:Y:S02]  /*64b0*/  F2I.U32.TRUNC.NTZ R7, R7 ;  /* 0x0000000700077305 */ /* 0x000ee4000020f000 */
[----:B------:R-:W-:-:S04]  /*64c0*/  IMAD R3, R3, R15, R0 ;  /* 0x0000000f03037224 */ /* 0x000fc800078e0200 */
[----:B------:R-:W-:Y:S01]  /*64d0*/  IMAD.IADD R3, R5, 0x1, R3 ;  /* 0x0000000105037824 */ /* 0x000fe200078e0203 */
[----:B------:R-:W4:Y:S01]  /*64e0*/  LDC R8, c[0x0][0x658] ;  /* 0x00019600ff087b82 */ /* 0x000f220000000800 */
[----:B------:R-:W-:Y:S02]  /*64f0*/  I2FP.F32.U32 R5, R20 ;  /* 0x0000001400057245 */ /* 0x000fe40000201000 */
[----:B0-----:R-:W-:-:S04]  /*6500*/  ISETP.NE.U32.AND P0, PT, R26, RZ, PT ;  /* 0x000000ff1a00720c */ /* 0x001fc80003f05070 */
[----:B------:R-:W-:Y:S01]  /*6510*/  ISETP.NE.AND.EX P0, PT, R27, RZ, PT, P0 ;  /* 0x000000ff1b00720c */ /* 0x000fe20003f05300 */
[----:B------:R-:W0:Y:S01]  /*6520*/  LDC R9, c[0x0][0x144] ;  /* 0x00005100ff097b82 */ /* 0x000e220000000800 */
[-C--:B-1----:R-:W-:Y:S01]  /*6530*/  SHF.R.U64 R13, R4, R6.reuse, R3 ;  /* 0x00000006040d7219 */ /* 0x082fe20000001203 */
[----:B---3--:R-:W-:Y:S01]  /*6540*/  IMAD.MOV R7, RZ, RZ, -R7 ;  /* 0x000000ffff077224 */ /* 0x008fe200078e0a07 */
[----:B------:R-:W-:Y:S01]  /*6550*/  SHF.R.U32.HI R0, RZ, R6, R3 ;  /* 0x00000006ff007219 */ /* 0x000fe20000011603 */
[----:B------:R-:W-:-:S04]  /*6560*/  FMUL R6, R5, UR4 ;  /* 0x0000000405067c20 */ /* 0x000fc80008400000 */
[----:B------:R-:W1:Y:S01]  /*6570*/  LDC R21, c[0x0][0x148] ;  /* 0x00005200ff157b82 */ /* 0x000e620000000800 */
[----:B------:R3:W0:Y:S01]  /*6580*/  F2I.U32.TRUNC.NTZ R14, R6 ;  /* 0x00000006000e7305 */ /* 0x000622000020f000 */
[-CC-:B--2---:R-:W-:Y:S02]  /*6590*/  SHF.R.U64 R10, R13, R11.reuse, R0.reuse ;  /* 0x0000000b0d0a7219 */ /* 0x184fe40000001200 */
[----:B------:R-:W-:-:S04]  /*65a0*/  SHF.R.U32.HI R3, RZ, R11, R0 ;  /* 0x0000000bff037219 */ /* 0x000fc80000011600 */
[----:B-----5:R-:W2:Y:S01]  /*65b0*/  LDC R24, c[0x0][0x648] ;  /* 0x00019200ff187b82 */ /* 0x020ea20000000800 */
[-CC-:B----4-:R-:W-:Y:S02]  /*65c0*/  SHF.R.U64 R15, R10, R8.reuse, R3.reuse ;  /* 0x000000080a0f7219 */ /* 0x190fe40000001203 */
[----:B------:R-:W-:-:S03]  /*65d0*/  SHF.R.U32.HI R5, RZ, R8, R3 ;  /* 0x00000008ff057219 */ /* 0x000fc60000011603 */
[----:B------:R-:W-:Y:S02]  /*65e0*/  IMAD.MOV.U32 R4, RZ, RZ, R15 ;  /* 0x000000ffff047224 */ /* 0x000fe400078e000f */
[----:B------:R-:W4:Y:S01]  /*65f0*/  LDC R28, c[0x0][0x638] ;  /* 0x00018e00ff1c7b82 */ /* 0x000f220000000800 */
[----:B0-----:R-:W-:-:S07]  /*6600*/  IMAD R25, R9, R7, R12 ;  /* 0x0000000709197224 */ /* 0x001fce00078e020c */
[----:B------:R-:W0:Y:S08]  /*6610*/  LDC R29, c[0x0][0x610] ;  /* 0x00018400ff1d7b82 */ /* 0x000e300000000800 */
[----:B------:R-:W0:Y:S01]  /*6620*/  LDC R30, c[0x0][0x600] ;  /* 0x00018000ff1e7b82 */ /* 0x000e220000000800 */
[----:B-1-3--:R-:W-:Y:S05]  /*6630*/  @!P0 BRA `(.L_x_163) ;  /* 0x0000000000288947 */ /* 0x00afea0003800000 */
[----:B------:R-:W1:Y:S02]  /*6640*/  LDC R0, c[0x0][0x64c] ;  /* 0x00019300ff007b82 */ /* 0x000e640000000800 */
[----:B-1----:R-:W-:-:S05]  /*6650*/  IADD3 R3, P0, R15, R0, RZ ;  /* 0x000000000f037210 */ /* 0x002fca0007f1e0ff */
        /* <DEDUP_REMOVED lines=8> */
.L_x_163:
[----:B------:R-:W-:Y:S01]  /*66e0*/  ISETP.NE.AND P0, PT, R2, 0x1, PT ;  /* 0x000000010200780c */ /* 0x000fe20003f05270 */
[----:B------:R-:W-:Y:S01]  /*66f0*/  IMAD.MOV R14, RZ, RZ, -R14 ;  /* 0x000000ffff0e7224 */ /* 0x000fe200078e0a0e */
[----:B--2---:R-:W-:Y:S02]  /*6700*/  SHF.R.U64 R0, R4, R24, R5 ;  /* 0x0000001804007219 */ /* 0x004fe40000001205 */
[----:B------:R-:W-:Y:S02]  /*6710*/  LOP3.LUT R3, R10, R97, RZ, 0xc0, !PT ;  /* 0x000000610a037212 */ /* 0x000fe400078ec0ff */
[----:B------:R-:W-:Y:S01]  /*6720*/  LOP3.LUT R6, R13, R96, RZ, 0xc0, !PT ;  /* 0x000000600d067212 */ /* 0x000fe200078ec0ff */
[----:B------:R-:W-:Y:S02]  /*6730*/  IMAD.MOV R4, RZ, RZ, -R0 ;  /* 0x000000ffff047224 */ /* 0x000fe400078e0a00 */
[----:B------:R-:W-:Y:S02]  /*6740*/  IMAD R0, R92, R0, R3 ;  /* 0x000000005c007224 */ /* 0x000fe400078e0203 */
[----:B----4-:R-:W-:-:S02]  /*6750*/  IMAD R3, R4, R28, R15 ;  /* 0x0000001c04037224 */ /* 0x010fc400078e020f */
[----:B------:R-:W-:Y:S02]  /*6760*/  @P0 IMAD R25, R21, R14, R20 ;  /* 0x0000000e15190224 */ /* 0x000fe400078e0214 */
[----:B0-----:R-:W-:Y:S02]  /*6770*/  IMAD R5, R3, R30, R6 ;  /* 0x0000001e03057224 */ /* 0x001fe400078e0206 */
[----:B------:R-:W-:Y:S02]  /*6780*/  IMAD R0, R0, R29, R25 ;  /* 0x0000001d00007224 */ /* 0x000fe400078e0219 */
[----:B------:R-:W-:-:S03]  /*6790*/  IMAD.MOV.U32 R4, RZ, RZ, 0x1 ;  /* 0x00000001ff047424 */ /* 0x000fc600078e00ff */
[----:B------:R-:W-:Y:S02]  /*67a0*/  SEL R100, R5, R0, !P0 ;  /* 0x0000000005647207 */ /* 0x000fe40004000000 */
[----:B------:R-:W-:Y:S02]  /*67b0*/  PRMT R3, R4, 0x7610, R3 ;  /* 0x0000761004037816 */ /* 0x000fe40000000003 */
[----:B------:R-:W-:-:S07]  /*67c0*/  SEL R0, R0, R5, !P0 ;  /* 0x0000000500007207 */ /* 0x000fce0004000000 */
.L_x_161:
[----:B------:R-:W-:Y:S01]  /*67d0*/  UIMAD.WIDE.U32 UR4, UR41, 0x24924925, URZ ;  /* 0x24924925290478a5 */ /* 0x000fe2000f8e003f */
[----:B------:R-:W-:Y:S01]  /*67e0*/  LOP3.LUT P0, RZ, R3, 0xff, RZ, 0xc0, !PT ;  /* 0x000000ff03ff7812 */ /* 0x000fe2000780c0ff */
[----:B------:R-:W-:Y:S02]  /*67f0*/  IMAD.MOV.U32 R101, RZ, RZ, R0 ;  /* 0x000000ffff657224 */ /* 0x000fe400078e0000 */
[----:B------:R-:W-:-:S04]  /*6800*/  UIADD3 UR4, UR41, -UR5, URZ ;  /* 0x8000000529047290 */ /* 0x000fc8000fffe03f */
[----:B------:R-:W-:-:S04]  /*6810*/  ULEA.HI UR4, UR4, UR5, URZ, 0x1f ;  /* 0x0000000504047291 */ /* 0x000fc8000f8ff83f */
[----:B------:R-:W-:-:S04]  /*6820*/  USHF.R.U32.HI UR4, URZ, 0x2, UR4 ;  /* 0x000000023f047899 */ /* 0x000fc80008011604 */
[----:B------:R-:W-:Y:S01]  /*6830*/  UIMAD UR41, UR4, -0x7, UR41 ;  /* 0xfffffff9042978a4 */ /* 0x000fe2000f8e0229 */
[----:B------:R-:W-:Y:S11]  /*6840*/  @P0 BRA `(.L_x_164) ;  /* 0xffffffac00080947 */ /* 0x000ff6000383ffff */
[----:B------:R-:W-:Y:S05]  /*6850*/  EXIT ;  /* 0x000000000000794d */ /* 0x000fea0003800000 */
.L_x_7:
        /* <DEDUP_REMOVED lines=26> */
.L_x_166:
[----:B------:R-:W0:Y:S01]  /*6a00*/  LDC.64 R28, c[0x0][0x640] ;  /* 0x00019000ff1c7b82 */ /* 0x000e220000000a00 */
[-CC-:B------:R-:W-:Y:S01]  /*6a10*/  SHF.R.U64 R22, R14, R6.reuse, R15.reuse ;  /* 0x000000060e167219 */ /* 0x180fe2000000120f */
[----:B------:R-:W-:Y:S01]  /*6a20*/  IMAD.MOV.U32 R30, RZ, RZ, 0x1 ;  /* 0x00000001ff1e7424 */ /* 0x000fe200078e00ff */
[----:B------:R-:W-:Y:S02]  /*6a30*/  SHF.R.U32.HI R6, RZ, R6, R15 ;  /* 0x00000006ff067219 */ /* 0x000fe4000001160f */
[----:B------:R-:W-:-:S03]  /*6a40*/  IADD3 R13, P0, RZ, -R22, RZ ;  /* 0x80000016ff0d7210 */ /* 0x000fc60007f1e0ff */
[----:B------:R-:W1:Y:S02]  /*6a50*/  LDC R12, c[0x0][0x618] ;  /* 0x00018600ff0c7b82 */ /* 0x000e640000000800 */
[----:B------:R-:W-:-:S04]  /*6a60*/  IMAD.X R11, RZ, RZ, ~R6, P0 ;  /* 0x000000ffff0b7224 */ /* 0x000fc800000e0e06 */
[-C--:B------:R-:W-:Y:S02]  /*6a70*/  IMAD R6, R11, R24.reuse, RZ ;  /* 0x000000180b067224 */ /* 0x080fe400078e02ff */
[----:B------:R-:W2:Y:S01]  /*6a80*/  LDC R14, c[0x0][0x608] ;  /* 0x00018200ff0e7b82 */ /* 0x000ea20000000800 */
[----:B------:R-:W-:-:S04]  /*6a90*/  IMAD.WIDE.U32 R10, R13, R24, R16 ;  /* 0x000000180d0a7225 */ /* 0x000fc800078e0010 */
[----:B------:R-:W-:-:S03]  /*6aa0*/  IMAD R13, R13, R25, R6 ;  /* 0x000000190d0d7224 */ /* 0x000fc600078e0206 */
[----:B------:R-:W3:Y:S01]  /*6ab0*/  LDC R27, c[0x0][0x658] ;  /* 0x00019600ff1b7b82 */ /* 0x000ee20000000800 */
[----:B------:R-:W-:Y:S01]  /*6ac0*/  IMAD.IADD R11, R11, 0x1, R13 ;  /* 0x000000010b0b7824 */ /* 0x000fe200078e020d */
[----:B0-----:R-:W-:-:S04]  /*6ad0*/  ISETP.NE.U32.AND P0, PT, R28, RZ, PT ;  /* 0x000000ff1c00720c */ /* 0x001fc80003f05070 */
[----:B------:R-:W-:Y:S02]  /*6ae0*/  ISETP.NE.AND.EX P0, PT, R29, RZ, PT, P0 ;  /* 0x000000ff1d00720c */ /* 0x000fe40003f05300 */
[----:B------:R-:W0:Y:S01]  /*6af0*/  LDC R24, c[0x0][0x600] ;  /* 0x00018000ff187b82 */ /* 0x000e220000000800 */
[-CC-:B-1----:R-:W-:Y:S01]  /*6b00*/  SHF.R.U64 R8, R10, R12.reuse, R11.reuse ;  /* 0x0000000c0a087219 */ /* 0x182fe2000000120b */
[----:B------:R-:W-:Y:S01]  /*6b10*/  IMAD.MOV.U32 R10, RZ, RZ, -0x1 ;  /* 0xffffffffff0a7424 */ /* 0x000fe200078e00ff */
[----:B------:R-:W-:-:S05]  /*6b20*/  SHF.R.U32.HI R11, RZ, R12, R11 ;  /* 0x0000000cff0b7219 */ /* 0x000fca000001160b */
[----:B------:R-:W1:Y:S01]  /*6b30*/  LDC R25, c[0x0][0x648] ;  /* 0x00019200ff197b82 */ /* 0x000e620000000800 */
[-CC-:B--2---:R-:W-:Y:S02]  /*6b40*/  SHF.R.U64 R21, R8, R14.reuse, R11.reuse ;  /* 0x0000000e08157219 */ /* 0x184fe4000000120b */
[----:B------:R-:W-:-:S05]  /*6b50*/  SHF.R.U32.HI R6, RZ, R14, R11 ;  /* 0x0000000eff067219 */ /* 0x000fca000001160b */
[----:B------:R-:W2:Y:S01]  /*6b60*/  LDC R26, c[0x0][0x638] ;  /* 0x00018e00ff1a7b82 */ /* 0x000ea20000000800 */
[-C--:B---3--:R-:W-:Y:S02]  /*6b70*/  SHF.L.U32 R10, R10, R27.reuse, RZ ;  /* 0x0000001b0a0a7219 */ /* 0x088fe400000006ff */
[-CC-:B------:R-:W-:Y:S02]  /*6b80*/  SHF.R.U64 R23, R21, R27.reuse, R6.reuse ;  /* 0x0000001b15177219 */ /* 0x180fe40000001206 */
[----:B------:R-:W-:Y:S02]  /*6b90*/  LOP3.LUT R32, RZ, R10, RZ, 0x33, !PT ;  /* 0x0000000aff207212 */ /* 0x000fe400078e33ff */
[----:B------:R-:W-:Y:S01]  /*6ba0*/  SHF.R.U32.HI R11, RZ, R27, R6 ;  /* 0x0000001bff0b7219 */ /* 0x000fe20000011606 */
[----:B------:R-:W3:Y:S01]  /*6bb0*/  LDC R31, c[0x0][0x610] ;  /* 0x00018400ff1f7b82 */ /* 0x000ee20000000800 */
[----:B------:R-:W-:Y:S01]  /*6bc0*/  IMAD.MOV.U32 R10, RZ, RZ, R23 ;  /* 0x000000ffff0a7224 */ /* 0x000fe200078e0017 */
[----:B------:R-:W-:Y:S06]  /*6bd0*/  @!P0 BRA `(.L_x_167) ;  /* 0x0000000000288947 */ /* 0x000fec0003800000 */
        /* <DEDUP_REMOVED lines=10> */
.L_x_167:
[----:B------:R-:W-:Y:S02]  /*6c80*/  ISETP.NE.AND P0, PT, R2, 0x1, PT ;  /* 0x000000010200780c */ /* 0x000fe40003f05270 */
[----:B-1----:R-:W-:Y:S01]  /*6c90*/  SHF.R.U64 R6, R10, R25, R11 ;  /* 0x000000190a067219 */ /* 0x002fe2000000120b */
[----:B0-----:R-:W-:Y:S01]  /*6ca0*/  VIADD R11, R24, 0xffffffff ;  /* 0xffffffff180b7836 */ /* 0x001fe20000000000 */
[----:B------:R-:W-:Y:S02]  /*6cb0*/  SHF.L.U32 R30, R30, R27, RZ ;  /* 0x0000001b1e1e7219 */ /* 0x000fe400000006ff */
[----:B------:R-:W-:Y:S01]  /*6cc0*/  LOP3.LUT R5, R21, R32, RZ, 0xc0, !PT ;  /* 0x0000002015057212 */ /* 0x000fe200078ec0ff */
[----:B------:R-:W-:-:S04]  /*6cd0*/  IMAD.MOV R10, RZ, RZ, -R6 ;  /* 0x000000ffff0a7224 */ /* 0x000fc800078e0a06 */
[----:B------:R-:W-:Y:S01]  /*6ce0*/  IMAD R6, R30, R6, R5 ;  /* 0x000000061e067224 */ /* 0x000fe200078e0205 */
[----:B------:R-:W-:Y:S01]  /*6cf0*/  LOP3.LUT R5, R8, R11, RZ, 0xc0, !PT ;  /* 0x0000000b08057212 */ /* 0x000fe200078ec0ff */
[----:B------:R-:W-:Y:S02]  /*6d00*/  @P0 IMAD R7, R9, R20, R4 ;  /* 0x0000001409070224 */ /* 0x000fe400078e0204 */
[----:B--2---:R-:W-:Y:S02]  /*6d10*/  IMAD R4, R10, R26, R23 ;  /* 0x0000001a0a047224 */ /* 0x004fe400078e0217 */
[----:B---3--:R-:W-:Y:S02]  /*6d20*/  IMAD R7, R6, R31, R7 ;  /* 0x0000001f06077224 */ /* 0x008fe400078e0207 */
[----:B------:R-:W-:Y:S02]  /*6d30*/  IMAD R4, R4, R24, R5 ;  /* 0x0000001804047224 */ /* 0x000fe400078e0205 */
[----:B------:R-:W-:-:S02]  /*6d40*/  IMAD.MOV.U32 R8, RZ, RZ, 0x1 ;  /* 0x00000001ff087424 */ /* 0x000fc400078e00ff */
[----:B------:R-:W-:Y:S01]  /*6d50*/  IMAD.MOV.U32 R6, RZ, RZ, R22 ;  /* 0x000000ffff067224 */ /* 0x000fe200078e0016 */
[----:B------:R-:W-:Y:S02]  /*6d60*/  SEL R19, R4, R7, !P0 ;  /* 0x0000000704137207 */ /* 0x000fe40004000000 */
[----:B------:R-:W-:-:S07]  /*6d70*/  SEL R21, R7, R4, !P0 ;  /* 0x0000000407157207 */ /* 0x000fce0004000000 */
.L_x_165:
[----:B------:R-:W-:-:S08]  /*6d80*/  NOP ;  /* 0x0000000000007918 */ /* 0x000fd00000000000 */
[----:B------:R-:W0:-:S00]  /*6d90*/  USETMAXREG.DEALLOC.CTAPOOL 0x28 ;  /* 0x00000028000079c8 */ /* 0x000e0000080e0500 */
[----:B0-----:R-:W-:-:S13]  /*6da0*/  ISETP.NE.AND P0, PT, R3, RZ, PT ;  /* 0x000000ff0300720c */ /* 0x001fda0003f05270 */
[----:B------:R-:W-:Y:S05]  /*6db0*/  @P0 EXIT ;  /* 0x000000000000094d */ /* 0x000fea0003800000 */
[----:B------:R-:W-:Y:S01]  /*6dc0*/  LOP3.LUT P0, RZ, R8, 0xff, RZ, 0xc0, !PT ;  /* 0x000000ff08ff7812 */ /* 0x000fe2000780c0ff */
[----:B------:R-:W-:Y:S02]  /*6dd0*/  IMAD.MOV.U32 R3, RZ, RZ, 0x1 ;  /* 0x00000001ff037424 */ /* 0x000fe400078e00ff */
[----:B------:R-:W-:-:S10]  /*6de0*/  IMAD.MOV.U32 R8, RZ, RZ, RZ ;  /* 0x000000ffff087224 */ /* 0x000fd400078e00ff */
[----:B------:R-:W-:Y:S05]  /*6df0*/  @!P0 BRA `(.L_x_168) ;  /* 0x0000000c002c8947 */ /* 0x000fea0003800000 */
[----:B------:R-:W0:Y:S01]  /*6e00*/  LDC R3, c[0x0][0x28c] ;  /* 0x0000a300ff037b82 */ /* 0x000e220000000800 */
[----:B------:R-:W-:Y:S01]  /*6e10*/  ULDC UR5, c[0x0][0x658] ;  /* 0x0001960000057ab9 */ /* 0x000fe20000000800 */
[----:B------:R-:W-:Y:S01]  /*6e20*/  UMOV UR6, 0xffffffff ;  /* 0xffffffff00067882 */ /* 0x000fe20000000000 */
[----:B------:R-:W-:Y:S01]  /*6e30*/  BSSY B0, `(.L_x_168) ;  /* 0x00000c7000007945 */ /* 0x000fe20003800000 */
[----:B------:R-:W-:Y:S01]  /*6e40*/  USHF.L.U32 UR6, UR6, UR5, URZ ;  /* 0x0000000506067299 */ /* 0x000fe2000800063f */
[----:B------:R-:W-:Y:S01]  /*6e50*/  IMAD.MOV.U32 R10, RZ, RZ, 0x1 ;  /* 0x00000001ff0a7424 */ /* 0x000fe200078e00ff */
[----:B------:R-:W-:Y:S01]  /*6e60*/  LOP3.LUT R9, R18, 0x2, RZ, 0xfc, !PT ;  /* 0x0000000212097812 */ /* 0x000fe200078efcff */
[----:B------:R-:W-:Y:S01]  /*6e70*/  IMAD.MOV.U32 R8, RZ, RZ, RZ ;  /* 0x000000ffff087224 */ /* 0x000fe200078e00ff */
[----:B------:R-:W1:Y:S01]  /*6e80*/  S2UR UR8, SR_CgaCtaId ;  /* 0x00000000000879c3 */ /* 0x000e620000008800 */
[----:B------:R-:W-:Y:S01]  /*6e90*/  ULDC UR4, c[0x0][0x600] ;  /* 0x0001800000047ab9 */ /* 0x000fe20000000800 */
[----:B------:R-:W-:Y:S01]  /*6ea0*/  UMOV UR7, 0x1 ;  /* 0x0000000100077882 */ /* 0x000fe20000000000 */
[----:B------:R-:W-:-:S02]  /*6eb0*/  UIADD3 UR15, UR4, -0x1, URZ ;  /* 0xffffffff040f7890 */ /* 0x000fc4000fffe03f */
[----:B------:R-:W-:Y:S02]  /*6ec0*/  USHF.L.U32 UR17, UR7, UR5, URZ ;  /* 0x0000000507117299 */ /* 0x000fe4000800063f */
[----:B------:R-:W-:Y:S01]  /*6ed0*/  ULOP3.LUT UR16, URZ, UR6, URZ, 0x33, !UPT ;  /* 0x000000063f107292 */ /* 0x000fe2000f8e333f */
[----:B------:R-:W-:Y:S01]  /*6ee0*/  ULDC.64 UR20, c[0x0][0x198] ;  /* 0x0000660000147ab9 */ /* 0x000fe20000000a00 */
[----:B0-----:R-:W-:-:S05]  /*6ef0*/  VIADD R3, R3, 0x3f ;  /* 0x0000003f03037836 */ /* 0x001fca0000000000 */
[----:B------:R-:W-:Y:S01]  /*6f00*/  SHF.R.S32.HI R4, RZ, 0x1f, R3 ;  /* 0x0000001fff047819 */ /* 0x000fe20000011403 */
[----:B-1----:R-:W-:-:S03]  /*6f10*/  IMAD.U32 R12, RZ, RZ, UR8 ;  /* 0x00000008ff0c7e24 */ /* 0x002fc6000f8e00ff */
[----:B------:R-:W-:Y:S01]  /*6f20*/  LEA.HI R4, R4, R3, RZ, 0x6 ;  /* 0x0000000304047211 */ /* 0x000fe200078f30ff */
[----:B------:R-:W-:-:S03]  /*6f30*/  IMAD.MOV.U32 R3, RZ, RZ, 0x1 ;  /* 0x00000001ff037424 */ /* 0x000fc600078e00ff */
[----:B------:R-:W-:-:S05]  /*6f40*/  SHF.R.S32.HI R11, RZ, 0x6, R4 ;  /* 0x00000006ff0b7819 */ /* 0x000fca0000011404 */
[----:B------:R-:W-:-:S07]  /*6f50*/  VIADD R13, R11, 0x1 ;  /* 0x000000010b0d7836 */ /* 0x000fce0000000000 */
.L_x_179:
[----:B------:R-:W-:-:S03]  /*6f60*/  UMOV UR4, 0xffffffff ;  /* 0xffffffff00047882 */ /* 0x000fc60000000000 */
[----:B------:R-:W-:Y:S05]  /*6f70*/  BRA.DIV UR4, `(.L_x_169) ;  /* 0x0000001204207947 */ /* 0x000fea000b800000 */
[----:B------:R-:W-:-:S13]  /*6f80*/  ELECT P6, URZ, PT ;  /* 0x00000000003f782f */ /* 0x000fda00038c0000 */
.L_x_193:
[----:B------:R-:W0:Y:S01]  /*6f90*/  LDC R4, c[0x0][0x28c] ;  /* 0x0000a300ff047b82 */ /* 0x000e220000000800 */
[----:B------:R-:W-:Y:S01]  /*6fa0*/  BSSY B1, `(.L_x_170) ;  /* 0x000003b000017945 */ /* 0x000fe20003800000 */
[----:B0-----:R-:W-:-:S13]  /*6fb0*/  ISETP.LT.OR P6, PT, R4, 0x1, !P6 ;  /* 0x000000010400780c */ /* 0x001fda00077c1670 */
[----:B------:R-:W-:Y:S05]  /*6fc0*/  @P6 BRA `(.L_x_171) ;  /* 0x0000000000e06947 */ /* 0x000fea0003800000 */
[----:B------:R-:W-:Y:S02]  /*6fd0*/  IMAD R21, R21, 0x2, R12 ;  /* 0x0000000215157824 */ /* 0x000fe400078e020c */
[----:B------:R-:W-:Y:S02]  /*6fe0*/  IMAD.SHL.U32 R19, R19, 0x80, RZ ;  /* 0x0000008013137824 */ /* 0x000fe400078e00ff */
[----:B------:R-:W-:Y:S02]  /*6ff0*/  IMAD.MOV.U32 R22, RZ, RZ, RZ ;  /* 0x000000ffff167224 */ /* 0x000fe400078e00ff */
[----:B------:R-:W-:Y:S02]  /*7000*/  IMAD.MOV.U32 R4, RZ, RZ, R13 ;  /* 0x000000ffff047224 */ /* 0x000fe400078e000d */
[----:B------:R-:W-:Y:S02]  /*7010*/  IMAD.MOV.U32 R5, RZ, RZ, R3 ;  /* 0x000000ffff057224 */ /* 0x000fe400078e0003 */
[----:B------:R-:W-:-:S02]  /*7020*/  IMAD.MOV.U32 R7, RZ, RZ, R8 ;  /* 0x000000ffff077224 */ /* 0x000fc400078e0008 */
[----:B------:R-:W-:-:S07]  /*7030*/  IMAD.SHL.U32 R21, R21, 0x40, RZ ;  /* 0x0000004015157824 */ /* 0x000fce00078e00ff */
.L_x_174:
[----:B------:R-:W0:Y:S01]  /*7040*/  S2UR UR4, SR_CgaCtaId ;  /* 0x00000000000479c3 */ /* 0x000e220000008800 */
[----:B------:R-:W-:Y:S02]  /*7050*/  MOV R15, 0x400 ;  /* 0x00000400000f7802 */ /* 0x000fe40000000f00 */
[----:B------:R-:W-:Y:S02]  /*7060*/  SHF.L.U32 R14, R5, 0x1f, RZ ;  /* 0x0000001f050e7819 */ /* 0x000fe400000006ff */
[----:B------:R-:W-:Y:S01]  /*7070*/  ISETP.NE.AND P1, PT, R0, RZ, PT ;  /* 0x000000ff0000720c */ /* 0x000fe20003f25270 */
[----:B0-----:R-:W-:-:S05]  /*7080*/  IMAD.U32 R12, RZ, RZ, UR4 ;  /* 0x00000004ff0c7e24 */ /* 0x001fca000f8e00ff */
[----:B------:R-:W-:-:S07]  /*7090*/  LEA R20, R12, R15, 0x18 ;  /* 0x0000000f0c147211 */ /* 0x000fce00078ec0ff */
[----:B------:R-:W0:Y:S01]  /*70a0*/  @!P1 LDC R15, c[0x0][0x500] ;  /* 0x00014000ff0f9b82 */ /* 0x000e220000000800 */
[----:B------:R-:W-:-:S04]  /*70b0*/  IMAD R23, R7, 0x8, R20 ;  /* 0x0000000807177824 */ /* 0x000fc800078e0214 */
[----:B------:R-:W1:Y:S02]  /*70c0*/  SYNCS.PHASECHK.TRANS64.TRYWAIT P0, [R23+URZ+0x38], R14 ;  /* 0x0000380e170075a7 */ /* 0x000e64000800017f */
[----:B-1----:R-:W-:Y:S05]  /*70d0*/  @!P0 BRA `(.L_x_172) ;  /* 0x0000000c00e88947 */ /* 0x002fea0003800000 */
.L_x_194:
[----:B-1----:R-:W-:Y:S01]  /*70e0*/  PRMT R14, R9, 0x9910, RZ ;  /* 0x00009910090e7816 */ /* 0x002fe200000000ff */
[----:B0-----:R0:W-:Y:S03]  /*70f0*/  @!P1 SYNCS.ARRIVE.TRANS64 RZ, [R23+URZ], R15 ;  /* 0x0000000f17ff99a7 */ /* 0x0011e6000800003f */
[----:B------:R-:W-:-:S13]  /*7100*/  ISETP.NE.AND P0, PT, R14, 0x2, PT ;  /* 0x000000020e00780c */ /* 0x000fda0003f05270 */
[----:B0-----:R-:W-:Y:S05]  /*7110*/  @P0 BRA `(.L_x_173) ;  /* 0x0000000000040947 */ /* 0x001fea0003800000 */
[----:B------:R-:W-:Y:S01]  /*7120*/  BPT.TRAP 0x1 ;  /* 0x000000040000795c */ /* 0x000fe20000300000 */
.L_x_173:
[----:B------:R-:W-:Y:S01]  /*7130*/  IMAD R14, R7, 0x2, R12 ;  /* 0x00000002070e7824 */ /* 0x000fe200078e020c */
[----:B------:R-:W-:Y:S01]  /*7140*/  R2UR UR9, R23 ;  /* 0x00000000170972ca */ /* 0x000fe200000e0000 */
[----:B------:R-:W-:Y:S01]  /*7150*/  VIADD R4, R4, 0xffffffff ;  /* 0xffffffff04047836 */ /* 0x000fe20000000000 */
[----:B------:R-:W-:Y:S01]  /*7160*/  UIADD3 UR4, UP0, UR20, 0xf0, URZ ;  /* 0x000000f014047890 */ /* 0x000fe2000ff1e03f */
[----:B------:R-:W-:Y:S01]  /*7170*/  IMAD.SHL.U32 R14, R14, 0x1000, RZ ;  /* 0x000010000e0e7824 */ /* 0x000fe200078e00ff */
[----:B------:R-:W-:Y:S01]  /*7180*/  R2UR UR11, R21 ;  /* 0x00000000150b72ca */ /* 0x000fe200000e0000 */
[----:B------:R-:W-:Y:S01]  /*7190*/  UIADD3 UR22, UP1, UR20, 0x1f0, URZ ;  /* 0x000001f014167890 */ /* 0x000fe2000ff3e03f */
[----:B------:R-:W-:Y:S01]  /*71a0*/  R2UR UR10, R22 ;  /* 0x00000000160a72ca */ /* 0x000fe200000e0000 */
[--C-:B------:R-:W-:Y:S01]  /*71b0*/  IMAD R14, R14, 0x2, R20.reuse ;  /* 0x000000020e0e7824 */ /* 0x100fe200078e0214 */
[----:B------:R-:W-:Y:S01]  /*71c0*/  R2UR UR12, R6 ;  /* 0x00000000060c72ca */ /* 0x000fe200000e0000 */
[----:B------:R-:W-:Y:S01]  /*71d0*/  IMAD R20, R7, 0x4000, R20 ;  /* 0x0000400007147824 */ /* 0x000fe200078e0214 */
[----:B------:R-:W-:Y:S01]  /*71e0*/  R2UR UR18, R19 ;  /* 0x00000000131272ca */ /* 0x000fe200000e0000 */
[----:B------:R-:W-:Y:S01]  /*71f0*/  VIADD R7, R7, 0x1 ;  /* 0x0000000107077836 */ /* 0x000fe20000000000 */
[----:B------:R-:W-:Y:S01]  /*7200*/  R2UR UR5, R14 ;  /* 0x000000000e0572ca */ /* 0x000fe200000e0000 */
[----:B------:R-:W-:Y:S01]  /*7210*/  UIADD3.X UR23, URZ, UR21, URZ, UP1, !UPT ;  /* 0x000000153f177290 */ /* 0x000fe20008ffe43f */
[----:B------:R-:W-:Y:S01]  /*7220*/  R2UR UR8, R20 ;  /* 0x00000000140872ca */ /* 0x000fe200000e0000 */
[----:B------:R-:W-:Y:S01]  /*7230*/  UMOV UR19, 0x30000 ;  /* 0x0003000000137882 */ /* 0x000fe20000000000 */
[----:B------:R-:W-:Y:S01]  /*7240*/  ISETP.GT.AND P1, PT, R4, 0x1, PT ;  /* 0x000000010400780c */ /* 0x000fe20003f24270 */
[----:B------:R-:W-:Y:S01]  /*7250*/  UMOV UR6, 0x0 ;  /* 0x0000000000067882 */ /* 0x000fe20000000000 */
[----:B------:R-:W-:Y:S01]  /*7260*/  UMOV UR7, 0x10000000 ;  /* 0x1000000000077882 */ /* 0x000fe20000000000 */
[----:B------:R-:W-:Y:S01]  /*7270*/  ISETP.NE.AND P0, PT, R7, 0x7, PT ;  /* 0x000000070700780c */ /* 0x000fe20003f05270 */
[----:B------:R-:W-:-:S03]  /*7280*/  VIADD R22, R22, 0x40 ;  /* 0x0000004016167836 */ /* 0x000fc60000000000 */
[----:B------:R-:W-:Y:S02]  /*7290*/  SEL R14, RZ, 0x1, P0 ;  /* 0x00000001ff0e7807 */ /* 0x000fe40000000000 */
[----:B------:R-:W-:Y:S01]  /*72a0*/  UIADD3 UR13, UR5, 0x180, URZ ;  /* 0x00000180050d7890 */ /* 0x000fe2000fffe03f */
[----:B------:R-:W-:Y:S01]  /*72b0*/  SEL R7, R7, RZ, P0 ;  /* 0x000000ff07077207 */ /* 0x000fe20000000000 */
[----:B------:R-:W-:Y:S01]  /*72c0*/  UIADD3.X UR5, URZ, UR21, URZ, UP0, !UPT ;  /* 0x000000153f057290 */ /* 0x000fe200087fe43f */
[----:B------:R-:W-:Y:S01]  /*72d0*/  LOP3.LUT R5, R5, R14, RZ, 0x3c, !PT ;  /* 0x0000000e05057212 */ /* 0x000fe200078e3cff */
[----:B------:R-:W-:-:S03]  /*72e0*/  UIADD3 UR14, UR8, 0x1c180, URZ ;  /* 0x0001c180080e7890 */ /* 0x000fc6000fffe03f */
[----:B------:R-:W-:-:S04]  /*72f0*/  UMOV UR8, UR13 ;  /* 0x0000000d00087c82 */ /* 0x000fc80008000000 */
[----:B------:R0:W-:Y:S02]  /*7300*/  UTMALDG.3D.MULTICAST [UR8], [UR4], UR19, desc[UR6] ;  /* 0x00000608040073b4 */ /* 0x0001e40008011813 */
[----:B0-----:R-:W-:Y:S01]  /*7310*/  UMOV UR8, UR14 ;  /* 0x0000000e00087c82 */ /* 0x001fe20008000000 */
[----:B------:R-:W-:Y:S02]  /*7320*/  UMOV UR11, UR18 ;  /* 0x00000012000b7c82 */ /* 0x000fe40008000000 */
[----:B------:R0:W-:Y:S02]  /*7330*/  UTMALDG.3D [UR8], [UR22], desc[UR6] ;  /* 0x00000608160075b4 */ /* 0x0001e40008011000 */
[----:B0-----:R-:W-:Y:S05]  /*7340*/  @P1 BRA `(.L_x_174) ;  /* 0xfffffffc003c1947 */ /* 0x001fea000383ffff */
.L_x_171:
[----:B------:R-:W-:Y:S05]  /*7350*/  BSYNC B1 ;  /* 0x0000000000017941 */ /* 0x000fea0003800000 */
.L_x_170:
[----:B------:R-:W-:Y:S01]  /*7360*/  LOP3.LUT P1, RZ, R10, 0xff, RZ, 0xc0, !PT ;  /* 0x000000ff0aff7812 */ /* 0x000fe2000782c0ff */
[C---:B------:R-:W-:Y:S01]  /*7370*/  IMAD.IADD R15, R11.reuse, 0x1, R8 ;  /* 0x000000010b0f7824 */ /* 0x040fe200078e0208 */
[----:B------:R-:W-:Y:S01]  /*7380*/  ULDC.64 UR4, c[0x0][0x650] ;  /* 0x0001940000047ab9 */ /* 0x000fe20000000a00 */
[----:B------:R-:W-:Y:S01]  /*7390*/  ISETP.GE.U32.AND P2, PT, R11, 0x7, PT ;  /* 0x000000070b00780c */ /* 0x000fe20003f46070 */
[----:B------:R-:W-:Y:S01]  /*73a0*/  BSSY B1, `(.L_x_175) ;  /* 0x000006d000017945 */ /* 0x000fe20003800000 */
[C---:B------:R-:W-:Y:S01]  /*73b0*/  IMAD.WIDE.U32 R4, R15.reuse, 0x24924925, RZ ;  /* 0x249249250f047825 */ /* 0x040fe200078e00ff */
[----:B------:R-:W-:Y:S02]  /*73c0*/  ISETP.GT.U32.AND P0, PT, R15, 0x6, PT ;  /* 0x000000060f00780c */ /* 0x000fe40003f04070 */
[----:B------:R-:W-:Y:S01]  /*73d0*/  PRMT R10, RZ, 0x7610, R10 ;  /* 0x00007610ff0a7816 */ /* 0x000fe2000000000a */
[----:B------:R-:W-:Y:S01]  /*73e0*/  IMAD.MOV.U32 R21, RZ, RZ, -0x1 ;  /* 0xffffffffff157424 */ /* 0x000fe200078e00ff */
[----:B------:R-:W-:Y:S01]  /*73f0*/  ISETP.LT.U32.AND P0, PT, R11, 0x7, P0 ;  /* 0x000000070b00780c */ /* 0x000fe20000701070 */
[----:B------:R-:W-:-:S02]  /*7400*/  IMAD.MOV.U32 R19, RZ, RZ, -0x1 ;  /* 0xffffffffff137424 */ /* 0x000fc400078e00ff */
[----:B------:R-:W0:Y:S01]  /*7410*/  @P1 S2R R12, SR_CgaCtaId ;  /* 0x00000000000c1919 */ /* 0x000e220000008800 */
[----:B------:R-:W-:Y:S02]  /*7420*/  SEL R4, RZ, 0x1, !P0 ;  /* 0x00000001ff047807 */ /* 0x000fe40004000000 */
[----:B------:R-:W-:Y:S02]  /*7430*/  IADD3 R16, P0, R16, UR36, RZ ;  /* 0x0000002410107c10 */ /* 0x000fe4000ff1e0ff */
[----:B------:R-:W-:Y:S02]  /*7440*/  @P1 MOV R7, 0x400 ;  /* 0x0000040000071802 */ /* 0x000fe40000000f00 */
[----:B------:R-:W-:Y:S02]  /*7450*/  IADD3.X R17, R17, UR42, RZ, P0, !PT ;  /* 0x0000002a11117c10 */ /* 0x000fe400087fe4ff */
[----:B------:R-:W-:Y:S02]  /*7460*/  ISETP.GE.U32.AND P0, PT, R16, UR4, PT ;  /* 0x0000000410007c0c */ /* 0x000fe4000bf06070 */
[----:B------:R-:W-:-:S02]  /*7470*/  LOP3.LUT R3, R3, R4, RZ, 0x3c, !PT ;  /* 0x0000000403037212 */ /* 0x000fc400078e3cff */
[----:B------:R-:W-:Y:S02]  /*7480*/  ISETP.GE.U32.AND.EX P0, PT, R17, UR5, PT, P0 ;  /* 0x0000000511007c0c */ /* 0x000fe4000bf06100 */
[----:B------:R-:W-:Y:S02]  /*7490*/  PRMT R4, RZ, 0x7610, R4 ;  /* 0x00007610ff047816 */ /* 0x000fe40000000004 */
[----:B0-----:R-:W-:Y:S01]  /*74a0*/  @P1 LEA R6, R12, R7, 0x18 ;  /* 0x000000070c061211 */ /* 0x001fe200078ec0ff */
[----:B------:R-:W-:-:S03]  /*74b0*/  IMAD.IADD R7, R15, 0x1, -R5 ;  /* 0x000000010f077824 */ /* 0x000fc600078e0a05 */
[----:B------:R0:W-:Y:S02]  /*74c0*/  @P1 SYNCS.ARRIVE.TRANS64.A1T0 RZ, [R6+URZ+0x88], RZ ;  /* 0x000088ff06ff19a7 */ /* 0x0001e4000810003f */
[----:B------:R-:W-:-:S04]  /*74d0*/  LEA.HI R7, R7, R5, RZ, 0x1f ;  /* 0x0000000507077211 */ /* 0x000fc800078ff8ff */
[----:B------:R-:W-:Y:S01]  /*74e0*/  SHF.R.U32.HI R8, RZ, 0x2, R7 ;  /* 0x00000002ff087819 */ /* 0x000fe20000011607 */
[----:B0-----:R-:W-:-:S03]  /*74f0*/  IMAD.MOV.U32 R6, RZ, RZ, -0x1 ;  /* 0xffffffffff067424 */ /* 0x001fc600078e00ff */
[----:B------:R-:W-:Y:S01]  /*7500*/  @P2 LOP3.LUT R3, R3, 0x1, R8, 0x78, !PT ;  /* 0x0000000103032812 */ /* 0x000fe200078e7808 */
[----:B------:R-:W-:Y:S01]  /*7510*/  IMAD R8, R8, -0x7, R15 ;  /* 0xfffffff908087824 */ /* 0x000fe200078e020f */
[----:B------:R-:W-:Y:S06]  /*7520*/  @P0 BRA `(.L_x_176) ;  /* 0x0000000400500947 */ /* 0x000fec0003800000 */
[----:B------:R-:W0:Y:S01]  /*7530*/  S2R R19, SR_CTAID.X ;  /* 0x0000000000137919 */ /* 0x000e220000002500 */
[----:B------:R-:W-:Y:S01]  /*7540*/  ULDC.64 UR4, c[0x0][0x628] ;  /* 0x00018a0000047ab9 */ /* 0x000fe20000000a00 */
[----:B------:R-:W1:Y:S01]  /*7550*/  LDC R20, c[0x0][0x144] ;  /* 0x00005100ff147b82 */ /* 0x000e620000000800 */
[----:B------:R-:W-:Y:S01]  /*7560*/  ISETP.NE.U32.AND P0, PT, RZ, UR4, PT ;  /* 0x00000004ff007c0c */ /* 0x000fe2000bf05070 */
[----:B------:R-:W2:Y:S01]  /*7570*/  S2R R14, SR_CTAID.Y ;  /* 0x00000000000e7919 */ /* 0x000ea20000002600 */
[----:B------:R-:W-:Y:S01]  /*7580*/  ULDC UR7, c[0x0][0x630] ;  /* 0x00018c0000077ab9 */ /* 0x000fe20000000800 */
[----:B------:R-:W-:Y:S01]  /*7590*/  ULDC UR8, c[0x0][0x150] ;  /* 0x0000540000087ab9 */ /* 0x000fe20000000800 */
[----:B------:R-:W-:Y:S01]  /*75a0*/  ISETP.NE.AND.EX P0, PT, RZ, UR5, PT, P0 ;  /* 0x00000005ff007c0c */ /* 0x000fe2000bf05300 */
[----:B------:R-:W-:Y:S02]  /*75b0*/  IMAD.MOV.U32 R4, RZ, RZ, R16 ;  /* 0x000000ffff047224 */ /* 0x000fe400078e0010 */
[----:B------:R-:W-:Y:S01]  /*75c0*/  IMAD.MOV.U32 R5, RZ, RZ, R17 ;  /* 0x000000ffff057224 */ /* 0x000fe200078e0011 */
[----:B0-----:R-:W-:-:S09]  /*75d0*/  I2FP.F32.U32 R21, R19 ;  /* 0x0000001300157245 */ /* 0x001fd20000201000 */
[----:B------:R-:W-:Y:S05]  /*75e0*/  @!P0 BRA `(.L_x_177) ;  /* 0x0000000000288947 */ /* 0x000fea0003800000 */
[----:B------:R-:W-:Y:S02]  /*75f0*/  ULDC UR6, c[0x0][0x634] ;  /* 0x00018d0000067ab9 */ /* 0x000fe40000000800 */
[----:B------:R-:W-:-:S05]  /*7600*/  IADD3 R5, P0, R16, UR6, RZ ;  /* 0x0000000610057c10 */ /* 0x000fca000ff1e0ff */
[----:B------:R-:W-:-:S04]  /*7610*/  IMAD.X R15, RZ, RZ, R17, P0 ;  /* 0x000000ffff0f7224 */ /* 0x000fc800000e0611 */
[----:B------:R-:W-:-:S04]  /*7620*/  IMAD.WIDE.U32 R6, R15, UR4, RZ ;  /* 0x000000040f067c25 */ /* 0x000fc8000f8e00ff */
[----:B------:R-:W-:-:S04]  /*7630*/  IMAD.WIDE.U32 R6, P0, R5, UR5, R6 ;  /* 0x0000000505067c25 */ /* 0x000fc8000f800006 */
[----:B------:R-:W-:-:S04]  /*7640*/  IMAD.WIDE.U32 R4, R5, UR4, RZ ;  /* 0x0000000405047c25 */ /* 0x000fc8000f8e00ff */
[----:B------:R-:W-:Y:S01]  /*7650*/  IMAD.MOV.U32 R4, RZ, RZ, R7 ;  /* 0x000000ffff047224 */ /* 0x000fe200078e0007 */
[----:B------:R-:W-:Y:S01]  /*7660*/  IADD3 RZ, P1, R5, R6, RZ ;  /* 0x0000000605ff7210 */ /* 0x000fe20007f3e0ff */
[----:B------:R-:W-:-:S04]  /*7670*/  IMAD.X R5, RZ, RZ, RZ, P0 ;  /* 0x000000ffff057224 */ /* 0x000fc800000e06ff */
[----:B------:R-:W-:-:S08]  /*7680*/  IMAD.WIDE.U32.X R4, R15, UR5, R4, P1 ;  /* 0x000000050f047c25 */ /* 0x000fd000088e0404 */
.L_x_177:
[----:B------:R-:W-:Y:S01]  /*7690*/  FMUL R21, R21, UR8 ;  /* 0x0000000815157c20 */ /* 0x000fe20008400000 */
[--C-:B------:R-:W-:Y:S01]  /*76a0*/  SHF.R.U64 R15, R4, UR7, R5.reuse ;  /* 0x00000007040f7c19 */ /* 0x100fe20008001205 */
[----:B------:R-:W-:Y:S01]  /*76b0*/  ULDC.64 UR4, c[0x0][0x620] ;  /* 0x0001880000047ab9 */ /* 0x000fe20000000a00 */
[----:B------:R-:W-:Y:S01]  /*76c0*/  SHF.R.U32.HI R4, RZ, UR7, R5 ;  /* 0x00000007ff047c19 */ /* 0x000fe20008011605 */
[----:B------:R-:W-:Y:S01]  /*76d0*/  ULDC.64 UR6, c[0x0][0x640] ;  /* 0x0001900000067ab9 */ /* 0x000fe20000000a00 */
[----:B------:R-:W-:Y:S01]  /*76e0*/  IADD3 R5, P0, RZ, -R15, RZ ;  /* 0x8000000fff057210 */ /* 0x000fe20007f1e0ff */
[----:B------:R-:W0:Y:S04]  /*76f0*/  F2I.U32.TRUNC.NTZ R21, R21 ;  /* 0x0000001500157305 */ /* 0x000e28000020f000 */
[----:B------:R-:W-:Y:S01]  /*7700*/  IMAD.X R4, RZ, RZ, ~R4, P0 ;  /* 0x000000ffff047224 */ /* 0x000fe200000e0e04 */
[----:B------:R-:W-:-:S03]  /*7710*/  ISETP.NE.U32.AND P0, PT, RZ, UR6, PT ;  /* 0x00000006ff007c0c */ /* 0x000fc6000bf05070 */
[----:B------:R-:W-:Y:S01]  /*7720*/  IMAD R4, R4, UR4, RZ ;  /* 0x0000000404047c24 */ /* 0x000fe2000f8e02ff */
[----:B------:R-:W-:-:S03]  /*7730*/  ISETP.NE.AND.EX P0, PT, RZ, UR7, PT, P0 ;  /* 0x00000007ff007c0c */ /* 0x000fc6000bf05300 */
[C---:B------:R-:W-:Y:S01]  /*7740*/  IMAD R7, R5.reuse, UR5, R4 ;  /* 0x0000000505077c24 */ /* 0x040fe2000f8e0204 */
[----:B------:R-:W-:Y:S01]  /*7750*/  ULDC UR5, c[0x0][0x154] ;  /* 0x0000550000057ab9 */ /* 0x000fe20000000800 */
[----:B------:R-:W-:Y:S01]  /*7760*/  IMAD.WIDE.U32 R4, R5, UR4, R16 ;  /* 0x0000000405047c25 */ /* 0x000fe2000f8e0010 */
[----:B------:R-:W-:-:S03]  /*7770*/  ULDC UR4, c[0x0][0x618] ;  /* 0x0001860000047ab9 */ /* 0x000fc60000000800 */
[----:B0-----:R-:W-:Y:S02]  /*7780*/  IMAD.MOV R6, RZ, RZ, -R21 ;  /* 0x000000ffff067224 */ /* 0x001fe400078e0a15 */
[----:B------:R-:W0:Y:S01]  /*7790*/  LDC R21, c[0x0][0x148] ;  /* 0x00005200ff157b82 */ /* 0x000e220000000800 */
[----:B------:R-:W-:Y:S02]  /*77a0*/  IMAD.IADD R5, R5, 0x1, R7 ;  /* 0x0000000105057824 */ /* 0x000fe400078e0207 */
[----:B-1----:R-:W-:Y:S01]  /*77b0*/  IMAD R19, R20, R6, R19 ;  /* 0x0000000614137224 */ /* 0x002fe200078e0213 */
[----:B--2---:R-:W-:Y:S02]  /*77c0*/  I2FP.F32.U32 R6, R14 ;  /* 0x0000000e00067245 */ /* 0x004fe40000201000 */
[--C-:B------:R-:W-:Y:S02]  /*77d0*/  SHF.R.U64 R20, R4, UR4, R5.reuse ;  /* 0x0000000404147c19 */ /* 0x100fe40008001205 */
[----:B------:R-:W-:Y:S01]  /*77e0*/  SHF.R.U32.HI R5, RZ, UR4, R5 ;  /* 0x00000004ff057c19 */ /* 0x000fe20008011605 */
[----:B------:R-:W-:Y:S01]  /*77f0*/  FMUL R6, R6, UR5 ;  /* 0x0000000506067c20 */ /* 0x000fe20008400000 */
[----:B------:R-:W-:-:S02]  /*7800*/  ULDC UR4, c[0x0][0x608] ;  /* 0x0001820000047ab9 */ /* 0x000fc40000000800 */
[--C-:B------:R-:W-:Y:S01]  /*7810*/  SHF.R.U64 R23, R20, UR4, R5.reuse ;  /* 0x0000000414177c19 */ /* 0x100fe20008001205 */
[----:B------:R1:W2:Y:S01]  /*7820*/  F2I.U32.TRUNC.NTZ R24, R6 ;  /* 0x0000000600187305 */ /* 0x0002a2000020f000 */
[----:B------:R-:W-:Y:S01]  /*7830*/  SHF.R.U32.HI R4, RZ, UR4, R5 ;  /* 0x00000004ff047c19 */ /* 0x000fe20008011605 */
[----:B------:R-:W-:-:S03]  /*7840*/  ULDC UR4, c[0x0][0x658] ;  /* 0x0001960000047ab9 */ /* 0x000fc60000000800 */
[--C-:B------:R-:W-:Y:S02]  /*7850*/  SHF.R.U64 R22, R23, UR4, R4.reuse ;  /* 0x0000000417167c19 */ /* 0x100fe40008001204 */
[----:B------:R-:W-:-:S03]  /*7860*/  SHF.R.U32.HI R25, RZ, UR4, R4 ;  /* 0x00000004ff197c19 */ /* 0x000fc60008011604 */
[----:B------:R-:W-:Y:S02]  /*7870*/  IMAD.MOV.U32 R4, RZ, RZ, R22 ;  /* 0x000000ffff047224 */ /* 0x000fe400078e0016 */
[----:B------:R-:W-:Y:S01]  /*7880*/  IMAD.MOV.U32 R5, RZ, RZ, R25 ;  /* 0x000000ffff057224 */ /* 0x000fe200078e0019 */
[----:B-1----:R-:W-:Y:S06]  /*7890*/  @!P0 BRA `(.L_x_178) ;  /* 0x0000000000288947 */ /* 0x002fec0003800000 */
        /* <DEDUP_REMOVED lines=10> */
.L_x_178:
[----:B------:R-:W-:Y:S01]  /*7940*/  ISETP.NE.AND P0, PT, R2, 0x1, PT ;  /* 0x000000010200780c */ /* 0x000fe20003f05270 */
[----:B------:R-:W-:Y:S01]  /*7950*/  ULDC UR4, c[0x0][0x648] ;  /* 0x0001920000047ab9 */ /* 0x000fe20000000800 */
[----:B------:R-:W-:Y:S01]  /*7960*/  LOP3.LUT R23, R23, UR16, RZ, 0xc0, !PT ;  /* 0x0000001017177c12 */ /* 0x000fe2000f8ec0ff */
[----:B--2---:R-:W-:Y:S01]  /*7970*/  IMAD.MOV R24, RZ, RZ, -R24 ;  /* 0x000000ffff187224 */ /* 0x004fe200078e0a18 */
[----:B------:R-:W-:Y:S01]  /*7980*/  SHF.R.U64 R4, R4, UR4, R5 ;  /* 0x0000000404047c19 */ /* 0x000fe20008001205 */
[----:B------:R-:W-:Y:S01]  /*7990*/  ULDC UR4, c[0x0][0x638] ;  /* 0x00018e0000047ab9 */ /* 0x000fe20000000800 */
[----:B------:R-:W-:Y:S01]  /*79a0*/  LOP3.LUT R7, R20, UR15, RZ, 0xc0, !PT ;  /* 0x0000000f14077c12 */ /* 0x000fe2000f8ec0ff */
[----:B------:R-:W-:Y:S01]  /*79b0*/  ULDC UR5, c[0x0][0x610] ;  /* 0x0001840000057ab9 */ /* 0x000fe20000000800 */
[----:B------:R-:W-:Y:S02]  /*79c0*/  IMAD.MOV.U32 R6, RZ, RZ, R15 ;  /* 0x000000ffff067224 */ /* 0x000fe400078e000f */
[----:B------:R-:W-:-:S02]  /*79d0*/  IMAD.MOV R5, RZ, RZ, -R4 ;  /* 0x000000ffff057224 */ /* 0x000fc400078e0a04 */
[----:B------:R-:W-:Y:S02]  /*79e0*/  IMAD R4, R4, UR17, R23 ;  /* 0x0000001104047c24 */ /* 0x000fe4000f8e0217 */
[----:B0-----:R-:W-:Y:S02]  /*79f0*/  @P0 IMAD R19, R21, R24, R14 ;  /* 0x0000001815130224 */ /* 0x001fe400078e020e */
[----:B------:R-:W-:Y:S01]  /*7a00*/  IMAD R22, R5, UR4, R22 ;  /* 0x0000000405167c24 */ /* 0x000fe2000f8e0216 */
[----:B------:R-:W-:Y:S01]  /*7a10*/  ULDC UR4, c[0x0][0x600] ;  /* 0x0001800000047ab9 */ /* 0x000fe20000000800 */
[----:B------:R-:W-:Y:S02]  /*7a20*/  IMAD R21, R4, UR5, R19 ;  /* 0x0000000504157c24 */ /* 0x000fe4000f8e0213 */
[----:B------:R-:W-:Y:S02]  /*7a30*/  IMAD R22, R22, UR4, R7 ;  /* 0x0000000416167c24 */ /* 0x000fe4000f8e0207 */
[----:B------:R-:W-:-:S03]  /*7a40*/  IMAD.MOV.U32 R4, RZ, RZ, 0x1 ;  /* 0x00000001ff047424 */ /* 0x000fc600078e00ff */
[----:B------:R-:W-:Y:S02]  /*7a50*/  SEL R19, R22, R21, !P0 ;  /* 0x0000001516137207 */ /* 0x000fe40004000000 */
[----:B------:R-:W-:-:S07]  /*7a60*/  SEL R21, R21, R22, !P0 ;  /* 0x0000001615157207 */ /* 0x000fce0004000000 */
.L_x_176:
[----:B------:R-:W-:Y:S05]  /*7a70*/  BSYNC B1 ;  /* 0x0000000000017941 */ /* 0x000fea0003800000 */
.L_x_175:
[----:B------:R-:W-:-:S13]  /*7a80*/  LOP3.LUT P0, RZ, R4, 0xff, RZ, 0xc0, !PT ;  /* 0x000000ff04ff7812 */ /* 0x000fda000780c0ff */
[----:B------:R-:W-:Y:S05]  /*7a90*/  @P0 BRA `(.L_x_179) ;  /* 0xfffffff400300947 */ /* 0x000fea000383ffff */
[----:B------:R-:W-:Y:S05]  /*7aa0*/  BSYNC B0 ;  /* 0x0000000000007941 */ /* 0x000fea0003800000 */
.L_x_168:
[----:B------:R-:W-:-:S03]  /*7ab0*/  UMOV UR4, 0xffffffff ;  /* 0xffffffff00047882 */ /* 0x000fc60000000000 */
[----:B------:R-:W-:Y:S05]  /*7ac0*/  BRA.DIV UR4, `(.L_x_180) ;  /* 0x0000000604807947 */ /* 0x000fea000b800000 */
[----:B------:R-:W-:-:S13]  /*7ad0*/  ELECT P6, URZ, PT ;  /* 0x00000000003f782f */ /* 0x000fda00038c0000 */
.L_x_197:
[----:B------:R-:W-:Y:S04]  /*7ae0*/  BSSY B0, `(.L_x_181) ;  /* 0x0000046000007945 */ /* 0x000fe80003800000 */
[----:B------:R-:W-:Y:S05]  /*7af0*/  @!P6 BRA `(.L_x_182) ;  /* 0x000000040010e947 */ /* 0x000fea0003800000 */
[----:B------:R-:W-:-:S04]  /*7b00*/  LOP3.LUT R18, R18, 0x2, RZ, 0xfc, !PT ;  /* 0x0000000212127812 */ /* 0x000fc800078efcff */
[----:B------:R-:W-:-:S13]  /*7b10*/  ISETP.NE.AND P0, PT, R18, 0x3, PT ;  /* 0x000000031200780c */ /* 0x000fda0003f05270 */
[----:B------:R-:W-:Y:S05]  /*7b20*/  @!P0 BRA `(.L_x_183) ;  /* 0x0000000000048947 */ /* 0x000fea0003800000 */
[----:B------:R-:W-:Y:S01]  /*7b30*/  BPT.TRAP 0x1 ;  /* 0x000000040000795c */ /* 0x000fe20000300000 */
.L_x_183:
[----:B------:R-:W0:Y:S01]  /*7b40*/  S2R R5, SR_CgaCtaId ;  /* 0x0000000000057919 */ /* 0x000e220000008800 */
[----:B------:R-:W-:Y:S02]  /*7b50*/  MOV R0, 0x400 ;  /* 0x0000040000007802 */ /* 0x000fe40000000f00 */
[----:B------:R-:W-:Y:S02]  /*7b60*/  SHF.L.U32 R2, R3, 0x1f, RZ ;  /* 0x0000001f03027819 */ /* 0x000fe400000006ff */
[----:B0-----:R-:W-:-:S05]  /*7b70*/  LEA R5, R5, R0, 0x18 ;  /* 0x0000000005057211 */ /* 0x001fca00078ec0ff */
[----:B------:R-:W-:-:S04]  /*7b80*/  VIADD R5, R5, 0x38 ;  /* 0x0000003805057836 */ /* 0x000fc80000000000 */
[C---:B------:R-:W-:Y:S02]  /*7b90*/  IMAD R7, R8.reuse, 0x8, R5 ;  /* 0x0000000808077824 */ /* 0x040fe400078e0205 */
[----:B------:R-:W-:Y:S02]  /*7ba0*/  VIADD R8, R8, 0x1 ;  /* 0x0000000108087836 */ /* 0x000fe40000000000 */
[----:B------:R-:W0:Y:S03]  /*7bb0*/  SYNCS.PHASECHK.TRANS64.TRYWAIT P0, [R7+URZ], R2 ;  /* 0x00000002070075a7 */ /* 0x000e26000800017f */
[----:B------:R-:W-:-:S04]  /*7bc0*/  ISETP.NE.AND P1, PT, R8, 0x7, PT ;  /* 0x000000070800780c */ /* 0x000fc80003f25270 */
[----:B------:R-:W-:Y:S02]  /*7bd0*/  SEL R0, RZ, 0x1, P1 ;  /* 0x00000001ff007807 */ /* 0x000fe40000800000 */
[----:B------:R-:W-:Y:S02]  /*7be0*/  SEL R8, R8, RZ, P1 ;  /* 0x000000ff08087207 */ /* 0x000fe40000800000 */
[----:B------:R-:W-:-:S03]  /*7bf0*/  LOP3.LUT R9, R3, R0, RZ, 0x3c, !PT ;  /* 0x0000000003097212 */ /* 0x000fc600078e3cff */
[----:B------:R-:W-:Y:S01]  /*7c00*/  IMAD R6, R8, 0x8, R5 ;  /* 0x0000000808067824 */ /* 0x000fe200078e0205 */
[----:B------:R-:W-:Y:S01]  /*7c10*/  SHF.L.U32 R3, R9, 0x1f, RZ ;  /* 0x0000001f09037819 */ /* 0x000fe200000006ff */
[----:B0-----:R-:W-:Y:S06]  /*7c20*/  @!P0 BRA `(.L_x_184) ;  /* 0x0000000400488947 */ /* 0x001fec0003800000 */
.L_x_198:
[----:B------:R-:W1:Y:S01]  /*7c30*/  SYNCS.PHASECHK.TRANS64.TRYWAIT P0, [R6+URZ], R3 ;  /* 0x00000003060075a7 */ /* 0x000e62000800017f */
[----:B------:R-:W-:-:S05]  /*7c40*/  VIADD R0, R8, 0x1 ;  /* 0x0000000108007836 */ /* 0x000fca0000000000 */
[----:B------:R-:W-:-:S04]  /*7c50*/  ISETP.NE.AND P1, PT, R0, 0x7, PT ;  /* 0x000000070000780c */ /* 0x000fc80003f25270 */
[----:B0-----:R-:W-:Y:S02]  /*7c60*/  SEL R2, RZ, 0x1, P1 ;  /* 0x00000001ff027807 */ /* 0x001fe40000800000 */
[----:B------:R-:W-:Y:S02]  /*7c70*/  SEL R0, R0, RZ, P1 ;  /* 0x000000ff00007207 */ /* 0x000fe40000800000 */
[----:B------:R-:W-:-:S03]  /*7c80*/  LOP3.LUT R9, R9, R2, RZ, 0x3c, !PT ;  /* 0x0000000209097212 */ /* 0x000fc600078e3cff */
[----:B------:R-:W-:Y:S01]  /*7c90*/  IMAD R7, R0, 0x8, R5 ;  /* 0x0000000800077824 */ /* 0x000fe200078e0205 */
[----:B------:R-:W-:Y:S01]  /*7ca0*/  SHF.L.U32 R4, R9, 0x1f, RZ ;  /* 0x0000001f09047819 */ /* 0x000fe200000006ff */
[----:B-1----:R-:W-:Y:S06]  /*7cb0*/  @!P0 BRA `(.L_x_185) ;  /* 0x0000000400388947 */ /* 0x002fec0003800000 */
.L_x_199:
[----:B------:R-:W1:Y:S01]  /*7cc0*/  SYNCS.PHASECHK.TRANS64.TRYWAIT P0, [R7+URZ], R4 ;  /* 0x00000004070075a7 */ /* 0x000e62000800017f */
[----:B------:R-:W-:-:S05]  /*7cd0*/  VIADD R0, R0, 0x1 ;  /* 0x0000000100007836 */ /* 0x000fca0000000000 */
[----:B------:R-:W-:-:S04]  /*7ce0*/  ISETP.NE.AND P1, PT, R0, 0x7, PT ;  /* 0x000000070000780c */ /* 0x000fc80003f25270 */
[----:B------:R-:W-:Y:S02]  /*7cf0*/  SEL R2, RZ, 0x1, P1 ;  /* 0x00000001ff027807 */ /* 0x000fe40000800000 */
[----:B------:R-:W-:Y:S02]  /*7d00*/  SEL R0, R0, RZ, P1 ;  /* 0x000000ff00007207 */ /* 0x000fe40000800000 */
[----:B------:R-:W-:-:S03]  /*7d10*/  LOP3.LUT R9, R9, R2, RZ, 0x3c, !PT ;  /* 0x0000000209097212 */ /* 0x000fc600078e3cff */
[----:B0-----:R-:W-:Y:S01]  /*7d20*/  IMAD R6, R0, 0x8, R5 ;  /* 0x0000000800067824 */ /* 0x001fe200078e0205 */
[----:B------:R-:W-:Y:S01]  /*7d30*/  SHF.L.U32 R3, R9, 0x1f, RZ ;  /* 0x0000001f09037819 */ /* 0x000fe200000006ff */
[----:B-1----:R-:W-:Y:S06]  /*7d40*/  @!P0 BRA `(.L_x_186) ;  /* 0x0000000400288947 */ /* 0x002fec0003800000 */
.L_x_200:
        /* <DEDUP_REMOVED lines=9> */
.L_x_201:
        /* <DEDUP_REMOVED lines=9> */
.L_x_202:
[----:B------:R-:W1:Y:S01]  /*7e70*/  SYNCS.PHASECHK.TRANS64.TRYWAIT P0, [R6+URZ], R3 ;  /* 0x00000003060075a7 */ /* 0x000e62000800017f */
[----:B------:R-:W-:-:S05]  /*7e80*/  VIADD R0, R0, 0x1 ;  /* 0x0000000100007836 */ /* 0x000fca0000000000 */
[----:B------:R-:W-:-:S04]  /*7e90*/  ISETP.NE.AND P1, PT, R0, 0x7, PT ;  /* 0x000000070000780c */ /* 0x000fc80003f25270 */
[----:B------:R-:W-:Y:S02]  /*7ea0*/  SEL R2, RZ, 0x1, P1 ;  /* 0x00000001ff027807 */ /* 0x000fe40000800000 */
[----:B------:R-:W-:Y:S02]  /*7eb0*/  SEL R0, R0, RZ, P1 ;  /* 0x000000ff00007207 */ /* 0x000fe40000800000 */
[----:B------:R-:W-:Y:S01]  /*7ec0*/  LOP3.LUT R2, R9, R2, RZ, 0x3c, !PT ;  /* 0x0000000209027212 */ /* 0x000fe200078e3cff */
[----:B-1----:R-:W-:Y:S06]  /*7ed0*/  @!P0 BRA `(.L_x_189) ;  /* 0x0000000400008947 */ /* 0x002fec0003800000 */
.L_x_203:
[----:B------:R-:W-:Y:S01]  /*7ee0*/  IMAD R5, R0, 0x8, R5 ;  /* 0x0000000800057824 */ /* 0x000fe200078e0205 */
[----:B------:R-:W-:-:S07]  /*7ef0*/  SHF.L.U32 R0, R2, 0x1f, RZ ;  /* 0x0000001f02007819 */ /* 0x000fce00000006ff */
.L_x_190:
[----:B--2---:R2:W3:Y:S02]  /*7f00*/  SYNCS.PHASECHK.TRANS64.TRYWAIT P0, [R5+URZ], R0 ;  /* 0x00000000050075a7 */ /* 0x0044e4000800017f */
[----:B---3--:R-:W-:Y:S05]  /*7f10*/  @!P0 NANOSLEEP.SYNCS 0x989680 ;  /* 0x009896800000895d */ /* 0x008fea0003900000 */
[----:B------:R-:W3:Y:S02]  /*7f20*/  @!P0 SYNCS.PHASECHK.TRANS64 P0, [R5+URZ], R0 ;  /* 0x00000000050085a7 */ /* 0x000ee4000800007f */
[----:B---3--:R-:W-:Y:S05]  /*7f30*/  @!P0 BRA `(.L_x_190) ;  /* 0xfffffffc00f08947 */ /* 0x008fea000383ffff */
.L_x_182:
[----:B------:R-:W-:Y:S05]  /*7f40*/  BSYNC B0 ;  /* 0x0000000000007941 */ /* 0x000fea0003800000 */
.L_x_181:
[----:B------:R-:W-:Y:S05]  /*7f50*/  EXIT ;  /* 0x000000000000794d */ /* 0x000fea0003800000 */
.L_x_21:
[----:B-1----:R1:W2:Y:S02]  /*7f60*/  SYNCS.PHASECHK.TRANS64.TRYWAIT P1, [R3+URZ], R0 ;  /* 0x00000000030075a7 */ /* 0x0022a4000802017f */
[----:B--2---:R-:W-:Y:S05]  /*7f70*/  @!P1 NANOSLEEP.SYNCS 0x989680 ;  /* 0x009896800000995d */ /* 0x004fea0003900000 */
[----:B------:R-:W2:Y:S02]  /*7f80*/  @!P1 SYNCS.PHASECHK.TRANS64 P1, [R3+URZ], R0 ;  /* 0x00000000030095a7 */ /* 0x000ea4000802007f */
[----:B--2---:R-:W-:Y:S05]  /*7f90*/  @!P1 BRA `(.L_x_21) ;  /* 0xfffffffc00f09947 */ /* 0x004fea000383ffff */
[----:B------:R-:W-:Y:S05]  /*7fa0*/  BRA `(.L_x_20) ;  /* 0xffffff9400fc7947 */ /* 0x000fea000383ffff */
.L_x_26:
[----:B-1----:R1:W2:Y:S02]  /*7fb0*/  SYNCS.PHASECHK.TRANS64.TRYWAIT P1, [R5+URZ], R4 ;  /* 0x00000004050075a7 */ /* 0x0022a4000802017f */
[----:B--2---:R-:W-:Y:S05]  /*7fc0*/  @!P1 NANOSLEEP.SYNCS 0x989680 ;  /* 0x009896800000995d */ /* 0x004fea0003900000 */
[----:B------:R-:W2:Y:S02]  /*7fd0*/  @!P1 SYNCS.PHASECHK.TRANS64 P1, [R5+URZ], R4 ;  /* 0x00000004050095a7 */ /* 0x000ea4000802007f */
[----:B--2---:R-:W-:Y:S05]  /*7fe0*/  @!P1 BRA `(.L_x_26) ;  /* 0xfffffffc00f09947 */ /* 0x004fea000383ffff */
[----:B------:R-:W-:Y:S05]  /*7ff0*/  BRA `(.L_x_25) ;  /* 0xffffff9800d87947 */ /* 0x000fea000383ffff */
.L_x_169:
[----:B------:R-:W-:Y:S01]  /*8000*/  BSSY B1, `(.L_x_191) ;  /* 0x0000006000017945 */ /* 0x000fe20003800000 */
[----:B------:R-:W-:-:S07]  /*8010*/  IMAD.MOV.U32 R15, RZ, RZ, -0x1 ;  /* 0xffffffffff0f7424 */ /* 0x000fce00078e00ff */
[----:B------:R-:W-:Y:S05]  /*8020*/  WARPSYNC.COLLECTIVE R15, `(.L_x_192) ;  /* 0x000000000f0c7348 */ /* 0x000fea0003c00000 */
[----:B------:R-:W-:Y:S02]  /*8030*/  ELECT P6, UR62, PT ;  /* 0x00000000003e782f */ /* 0x000fe400038c0000 */
[----:B------:R-:W-:Y:S01]  /*8040*/  MOV R14, UR62 ;  /* 0x0000003e000e7c02 */ /* 0x000fe20008000f00 */
[----:B------:R-:W-:Y:S10]  /*8050*/  ENDCOLLECTIVE ;  /* 0x000000000000791b */ /* 0x000ff40003800000 */
.L_x_192:
[----:B------:R-:W-:Y:S05]  /*8060*/  BSYNC B1 ;  /* 0x0000000000017941 */ /* 0x000fea0003800000 */
.L_x_191:
[----:B------:R-:W-:Y:S05]  /*8070*/  BRA `(.L_x_193) ;  /* 0xffffffec00c47947 */ /* 0x000fea000383ffff */
.L_x_172:
[----:B-1----:R1:W2:Y:S02]  /*8080*/  SYNCS.PHASECHK.TRANS64.TRYWAIT P0, [R23+URZ+0x38], R14 ;  /* 0x0000380e170075a7 */ /* 0x0022a4000800017f */
[----:B--2---:R-:W-:Y:S05]  /*8090*/  @!P0 NANOSLEEP.SYNCS 0x989680 ;  /* 0x009896800000895d */ /* 0x004fea0003900000 */
[----:B------:R-:W2:Y:S02]  /*80a0*/  @!P0 SYNCS.PHASECHK.TRANS64 P0, [R23+URZ+0x38], R14 ;  /* 0x0000380e170085a7 */ /* 0x000ea4000800007f */
[----:B--2---:R-:W-:Y:S05]  /*80b0*/  @!P0 BRA `(.L_x_172) ;  /* 0xfffffffc00f08947 */ /* 0x004fea000383ffff */
[----:B------:R-:W-:Y:S05]  /*80c0*/  BRA `(.L_x_194) ;  /* 0xfffffff000047947 */ /* 0x000fea000383ffff */
.L_x_180:
[----:B------:R-:W-:Y:S01]  /*80d0*/  BSSY B0, `(.L_x_195) ;  /* 0x0000006000007945 */ /* 0x000fe20003800000 */
[----:B------:R-:W-:-:S07]  /*80e0*/  IMAD.MOV.U32 R15, RZ, RZ, -0x1 ;  /* 0xffffffffff0f7424 */ /* 0x000fce00078e00ff */
[----:B------:R-:W-:Y:S05]  /*80f0*/  WARPSYNC.COLLECTIVE R15, `(.L_x_196) ;  /* 0x000000000f0c7348 */ /* 0x000fea0003c00000 */
[----:B------:R-:W-:Y:S02]  /*8100*/  ELECT P6, UR62, PT ;  /* 0x00000000003e782f */ /* 0x000fe400038c0000 */
[----:B------:R-:W-:Y:S01]  /*8110*/  MOV R14, UR62 ;  /* 0x0000003e000e7c02 */ /* 0x000fe20008000f00 */
[----:B------:R-:W-:Y:S10]  /*8120*/  ENDCOLLECTIVE ;  /* 0x000000000000791b */ /* 0x000ff40003800000 */
.L_x_196:
[----:B------:R-:W-:Y:S05]  /*8130*/  BSYNC B0 ;  /* 0x0000000000007941 */ /* 0x000fea0003800000 */
.L_x_195:
[----:B------:R-:W-:Y:S05]  /*8140*/  BRA `(.L_x_197) ;  /* 0xfffffff800647947 */ /* 0x000fea000383ffff */
.L_x_184:
[----:B0-----:R0:W1:Y:S02]  /*8150*/  SYNCS.PHASECHK.TRANS64.TRYWAIT P0, [R7+URZ], R2 ;  /* 0x00000002070075a7 */ /* 0x001064000800017f */
[----:B-1----:R-:W-:Y:S05]  /*8160*/  @!P0 NANOSLEEP.SYNCS 0x989680 ;  /* 0x009896800000895d */ /* 0x002fea0003900000 */
[----:B------:R-:W1:Y:S02]  /*8170*/  @!P0 SYNCS.PHASECHK.TRANS64 P0, [R7+URZ], R2 ;  /* 0x00000002070085a7 */ /* 0x000e64000800007f */
[----:B-1----:R-:W-:Y:S05]  /*8180*/  @!P0 BRA `(.L_x_184) ;  /* 0xfffffffc00f08947 */ /* 0x002fea000383ffff */
[----:B------:R-:W-:Y:S05]  /*8190*/  BRA `(.L_x_198) ;  /* 0xfffffff800a47947 */ /* 0x000fea000383ffff */
.L_x_185:
[----:B0-----:R0:W1:Y:S02]  /*81a0*/  SYNCS.PHASECHK.TRANS64.TRYWAIT P0, [R6+URZ], R3 ;  /* 0x00000003060075a7 */ /* 0x001064000800017f */
[----:B-1----:R-:W-:Y:S05]  /*81b0*/  @!P0 NANOSLEEP.SYNCS 0x989680 ;  /* 0x009896800000895d */ /* 0x002fea0003900000 */
[----:B------:R-:W1:Y:S02]  /*81c0*/  @!P0 SYNCS.PHASECHK.TRANS64 P0, [R6+URZ], R3 ;  /* 0x00000003060085a7 */ /* 0x000e64000800007f */
[----:B-1----:R-:W-:Y:S05]  /*81d0*/  @!P0 BRA `(.L_x_185) ;  /* 0xfffffffc00f08947 */ /* 0x002fea000383ffff */
[----:B------:R-:W-:Y:S05]  /*81e0*/  BRA `(.L_x_199) ;  /* 0xfffffff800b47947 */ /* 0x000fea000383ffff */
.L_x_186:
[----:B0-----:R0:W1:Y:S02]  /*81f0*/  SYNCS.PHASECHK.TRANS64.TRYWAIT P0, [R7+URZ], R4 ;  /* 0x00000004070075a7 */ /* 0x001064000800017f */
[----:B-1----:R-:W-:Y:S05]  /*8200*/  @!P0 NANOSLEEP.SYNCS 0x989680 ;  /* 0x009896800000895d */ /* 0x002fea0003900000 */
[----:B------:R-:W1:Y:S02]  /*8210*/  @!P0 SYNCS.PHASECHK.TRANS64 P0, [R7+URZ], R4 ;  /* 0x00000004070085a7 */ /* 0x000e64000800007f */
[----:B-1----:R-:W-:Y:S05]  /*8220*/  @!P0 BRA `(.L_x_186) ;  /* 0xfffffffc00f08947 */ /* 0x002fea000383ffff */
[----:B------:R-:W-:Y:S05]  /*8230*/  BRA `(.L_x_200) ;  /* 0xfffffff800c47947 */ /* 0x000fea000383ffff */
.L_x_187:
[----:B0-----:R0:W1:Y:S02]  /*8240*/  SYNCS.PHASECHK.TRANS64.TRYWAIT P0, [R6+URZ], R3 ;  /* 0x00000003060075a7 */ /* 0x001064000800017f */
[----:B-1----:R-:W-:Y:S05]  /*8250*/  @!P0 NANOSLEEP.SYNCS 0x989680 ;  /* 0x009896800000895d */ /* 0x002fea0003900000 */
[----:B------:R-:W1:Y:S02]  /*8260*/  @!P0 SYNCS.PHASECHK.TRANS64 P0, [R6+URZ], R3 ;  /* 0x00000003060085a7 */ /* 0x000e64000800007f */
[----:B-1----:R-:W-:Y:S05]  /*8270*/  @!P0 BRA `(.L_x_187) ;  /* 0xfffffffc00f08947 */ /* 0x002fea000383ffff */
[----:B------:R-:W-:Y:S05]  /*8280*/  BRA `(.L_x_201) ;  /* 0xfffffff800d47947 */ /* 0x000fea000383ffff */
.L_x_188:
[----:B0-----:R0:W1:Y:S02]  /*8290*/  SYNCS.PHASECHK.TRANS64.TRYWAIT P0, [R7+URZ], R4 ;  /* 0x00000004070075a7 */ /* 0x001064000800017f */
[----:B-1----:R-:W-:Y:S05]  /*82a0*/  @!P0 NANOSLEEP.SYNCS 0x989680 ;  /* 0x009896800000895d */ /* 0x002fea0003900000 */
[----:B------:R-:W1:Y:S02]  /*82b0*/  @!P0 SYNCS.PHASECHK.TRANS64 P0, [R7+URZ], R4 ;  /* 0x00000004070085a7 */ /* 0x000e64000800007f */
[----:B-1----:R-:W-:Y:S05]  /*82c0*/  @!P0 BRA `(.L_x_188) ;  /* 0xfffffffc00f08947 */ /* 0x002fea000383ffff */
[----:B------:R-:W-:Y:S05]  /*82d0*/  BRA `(.L_x_202) ;  /* 0xfffffff800e47947 */ /* 0x000fea000383ffff */
.L_x_189:
[----:B-1----:R1:W2:Y:S02]  /*82e0*/  SYNCS.PHASECHK.TRANS64.TRYWAIT P0, [R6+URZ], R3 ;  /* 0x00000003060075a7 */ /* 0x0022a4000800017f */
[----:B--2---:R-:W-:Y:S05]  /*82f0*/  @!P0 NANOSLEEP.SYNCS 0x989680 ;  /* 0x009896800000895d */ /* 0x004fea0003900000 */
[----:B------:R-:W2:Y:S02]  /*8300*/  @!P0 SYNCS.PHASECHK.TRANS64 P0, [R6+URZ], R3 ;  /* 0x00000003060085a7 */ /* 0x000ea4000800007f */
[----:B--2---:R-:W-:Y:S05]  /*8310*/  @!P0 BRA `(.L_x_189) ;  /* 0xfffffffc00f08947 */ /* 0x004fea000383ffff */
[----:B------:R-:W-:Y:S05]  /*8320*/  BRA `(.L_x_203) ;  /* 0xfffffff800ec7947 */ /* 0x000fea000383ffff */
.L_x_204:
[----:B------:R-:W-:-:S00]  /*8330*/  BRA `(.L_x_204) ;  /* 0xfffffffc00fc7947 */ /* 0x000fc0000383ffff */
[----:B------:R-:W-:-:S00]  /*8340*/  NOP ;  /* 0x0000000000007918 */ /* 0x000fc00000000000 */
        /* <DEDUP_REMOVED lines=11> */
.L_x_205:


//--------------------- .nv.global.init           --------------------------
	.section	.nv.global.init,"aw",@progbits
.nv.global.init:
	.type		$str$22,@object
	.size		$str$22,($str$23 - $str$22)
$str$22:
        /*0000*/ 	.byte	0x6b, 0x5f, 0x74, 0x69, 0x6c, 0x65, 0x5f, 0x63, 0x6f, 0x75, 0x6e, 0x74, 0x20, 0x3e, 0x3d, 0x20
        /*0010*/ 	.byte	0x31, 0x00
	.type		$str$23,@object
	.size		$str$23,(__unnamed_1 - $str$23)
$str$23:
        /*0012*/ 	.byte	0x2f, 0x74, 0x6d, 0x70, 0x2f, 0x63, 0x75, 0x74, 0x6c, 0x61, 0x73, 0x73, 0x5f, 0x73, 0x77, 0x65
        /*0022*/ 	.byte	0x65, 0x70, 0x5f, 0x73, 0x72, 0x63, 0x2f, 0x69, 0x6e, 0x63, 0x6c, 0x75, 0x64, 0x65, 0x2f, 0x63
        /*0032*/ 	.byte	0x75, 0x74, 0x6c, 0x61, 0x73, 0x73, 0x2f, 0x67, 0x65, 0x6d, 0x6d, 0x2f, 0x63, 0x6f, 0x6c, 0x6c
        /*0042*/ 	.byte	0x65, 0x63, 0x74, 0x69, 0x76, 0x65, 0x2f, 0x73, 0x6d, 0x39, 0x30, 0x5f, 0x6d, 0x6d, 0x61, 0x5f
        /*0052*/ 	.byte	0x74, 0x6d, 0x61, 0x5f, 0x67, 0x6d, 0x6d, 0x61, 0x5f, 0x73, 0x73, 0x5f, 0x77, 0x61, 0x72, 0x70
        /*0062*/ 	.byte	0x73, 0x70, 0x65, 0x63, 0x69, 0x61, 0x6c, 0x69, 0x7a, 0x65, 0x64, 0x2e, 0x68, 0x70, 0x70, 0x00
	.type		__unnamed_1,@object
	.size		__unnamed_1,(.L_0 - __unnamed_1)
__unnamed_1:
        /*0072*/ 	.byte	0x76, 0x6f, 0x69, 0x64, 0x20, 0x63, 0x75, 0x74, 0x6c, 0x61, 0x73, 0x73, 0x3a, 0x3a, 0x67, 0x65
        /* <DEDUP_REMOVED lines=180> */
        /*0bc2*/ 	.byte	0x69, 0x74, 0x79, 0x5d, 0x00
.L_0:


//--------------------- .nv.shared._ZN7cutlass13device_kernelINS_4gemm6kernel13GemmUniversalIN4cute5tupleIJiiiiEEENS1_10collective13CollectiveMmaINS1_34MainloopSm90TmaGmmaWarpSpecializedILi7ENS5_IJNS4_1CILi1EEENSA_ILi2EEESB_EEENS1_35KernelTmaWarpSpecializedCooperativeEEENS5_IJNSA_ILi128EEESG_NSA_ILi64EEEEEENS_6half_tENS5_IJlSB_lEEESJ_SK_NS4_8TiledMMAINS4_8MMA_AtomIJNS4_4SM904GMMA26MMA_64x128x16_F32F16F16_SSILNSO_5MajorE0ELSQ_0ELNSO_7ScaleInE1ELSR_1EEEEEENS4_6LayoutINS5_IJSC_SB_SB_EEENS5_IJSB_NSA_ILi0EEESW_EEEEENS5_IJNS4_10UnderscoreESZ_SZ_EEEEENS4_23SM90_TMA_LOAD_MULTICASTENS4_14ComposedLayoutINS4_7SwizzleILi3ELi4ELi3EEENS4_18smem_ptr_flag_bitsILi16EEENSU_INS5_IJNSA_ILi8EEESH_EEENS5_IJSH_SB_EEEEEEEvNS4_8identityENS4_13SM90_TMA_LOADES1C_vS1D_EENS_8epilogue10collective6detail29Sm90TmaWarpSpecializedAdapterINS1H_15DefaultEpilogueISJ_SK_SK_NS1G_6thread17LinearCombinationISJ_Li1EffLNS1L_9ScaleType4KindE0ELNS_15FloatRoundStyleE2ESJ_EENS1_15EpilogueDefaultEEEEEvvEEEEvNT_6ParamsE --------------------------
	.section	.nv.shared._ZN7cutlass13device_kernelINS_4gemm6kernel13GemmUniversalIN4cute5tupleIJiiiiEEENS1_10collective13CollectiveMmaINS1_34MainloopSm90TmaGmmaWarpSpecializedILi7ENS5_IJNS4_1CILi1EEENSA_ILi2EEESB_EEENS1_35KernelTmaWarpSpecializedCooperativeEEENS5_IJNSA_ILi128EEESG_NSA_ILi64EEEEEENS_6half_tENS5_IJlSB_lEEESJ_SK_NS4_8TiledMMAINS4_8MMA_AtomIJNS4_4SM904GMMA26MMA_64x128x16_F32F16F16_SSILNSO_5MajorE0ELSQ_0ELNSO_7ScaleInE1ELSR_1EEEEEENS4_6LayoutINS5_IJSC_SB_SB_EEENS5_IJSB_NSA_ILi0EEESW_EEEEENS5_IJNS4_10UnderscoreESZ_SZ_EEEEENS4_23SM90_TMA_LOAD_MULTICASTENS4_14ComposedLayoutINS4_7SwizzleILi3ELi4ELi3EEENS4_18smem_ptr_flag_bitsILi16EEENSU_INS5_IJNSA_ILi8EEESH_EEENS5_IJSH_SB_EEEEEEEvNS4_8identityENS4_13SM90_TMA_LOADES1C_vS1D_EENS_8epilogue10collective6detail29Sm90TmaWarpSpecializedAdapterINS1H_15DefaultEpilogueISJ_SK_SK_NS1G_6thread17LinearCombinationISJ_Li1EffLNS1L_9ScaleType4KindE0ELNS_15FloatRoundStyleE2ESJ_EENS1_15EpilogueDefaultEEEEEvvEEEEvNT_6ParamsE,"aw",@nobits
	.sectionflags	@""
	.align	16
	.zero		1024


//--------------------- .nv.shared.reserved.0     --------------------------
	.section	.nv.shared.reserved.0,"aw",@nobits
	.weak		__nv_reservedSMEM_offset_0_alias
	.size		__nv_reservedSMEM_offset_0_alias, 0, 0
	.other		__nv_reservedSMEM_offset_0_alias,@"STO_CUDA_RESERVED_SHARED STV_DEFAULT"
__nv_reservedSMEM_offset_0_alias:
	.zero		0


//--------------------- .nv.global                --------------------------
	.section	.nv.global,"aw",@nobits
.nv.global:
	.type		_ZN40_INTERNAL_ade492c3_4_k_cu_19dc075e_350514cute1_E,@object
	.size		_ZN40_INTERNAL_ade492c3_4_k_cu_19dc075e_350514cute1_E,(_ZN40_INTERNAL_ade492c3_4_k_cu_19dc075e_350514cuda3std3__45__cpo6cbeginE - _ZN40_INTERNAL_ade492c3_4_k_cu_19dc075e_350514cute1_E)
_ZN40_INTERNAL_ade492c3_4_k_cu_19dc075e_350514cute1_E:
	.zero		1
	.type		_ZN40_INTERNAL_ade492c3_4_k_cu_19dc075e_350514cuda3std3__45__cpo6cbeginE,@object
	.size		_ZN40_INTERNAL_ade492c3_4_k_cu_19dc075e_350514cuda3std3__45__cpo6cbeginE,(_ZN40_INTERNAL_ade492c3_4_k_cu_19dc075e_350514cuda3std3__48in_placeE - _ZN40_INTERNAL_ade492c3_4_k_cu_19dc075e_350514cuda3std3__45__cpo6cbeginE)
_ZN40_INTERNAL_ade492c3_4_k_cu_19dc075e_350514cuda3std3__45__cpo6cbeginE:
	.zero		1
	.type		_ZN40_INTERNAL_ade492c3_4_k_cu_19dc075e_350514cuda3std3__48in_placeE,@object
	.size		_ZN40_INTERNAL_ade492c3_4_k_cu_19dc075e_350514cuda3std3__48in_placeE,(_ZN40_INTERNAL_ade492c3_4_k_cu_19dc075e_350514cuda3std6ranges3__45__cpo9iter_moveE - _ZN40_INTERNAL_ade492c3_4_k_cu_19dc075e_350514cuda3std3__48in_placeE)
_ZN40_INTERNAL_ade492c3_4_k_cu_19dc075e_350514cuda3std3__48in_placeE:
	.zero		1
	.type		_ZN40_INTERNAL_ade492c3_4_k_cu_19dc075e_350514cuda3std6ranges3__45__cpo9iter_moveE,@object
	.size		_ZN40_INTERNAL_ade492c3_4_k_cu_19dc075e_350514cuda3std6ranges3__45__cpo9iter_moveE,(_ZN40_INTERNAL_ade492c3_4_k_cu_19dc075e_350514cuda3std3__45__cpo5beginE - _ZN40_INTERNAL_ade492c3_4_k_cu_19dc075e_350514cuda3std6ranges3__45__cpo9iter_moveE)
_ZN40_INTERNAL_ade492c3_4_k_cu_19dc075e_350514cuda3std6ranges3__45__cpo9iter_moveE:
	.zero		1
	.type		_ZN40_INTERNAL_ade492c3_4_k_cu_19dc075e_350514cuda3std3__45__cpo5beginE,@object
	.size		_ZN40_INTERNAL_ade492c3_4_k_cu_19dc075e_350514cuda3std3__45__cpo5beginE,(_ZN40_INTERNAL_ade492c3_4_k_cu_19dc075e_350514cuda3std3__442_GLOBAL__N__ade492c3_4_k_cu_19dc075e_350516ignoreE - _ZN40_INTERNAL_ade492c3_4_k_cu_19dc075e_350514cuda3std3__45__cpo5beginE)
_ZN40_INTERNAL_ade492c3_4_k_cu_19dc075e_350514cuda3std3__45__cpo5beginE:
	.zero		1
	.type		_ZN40_INTERNAL_ade492c3_4_k_cu_19dc075e_350514cuda3std3__442_GLOBAL__N__ade492c3_4_k_cu_19dc075e_350516ignoreE,@object
	.size		_ZN40_INTERNAL_ade492c3_4_k_cu_19dc075e_350514cuda3std3__442_GLOBAL__N__ade492c3_4_k_cu_19dc075e_350516ignoreE,(_ZN40_INTERNAL_ade492c3_4_k_cu_19dc075e_350514cute7productE - _ZN40_INTERNAL_ade492c3_4_k_cu_19dc075e_350514cuda3std3__442_GLOBAL__N__ade492c3_4_k_cu_19dc075e_350516ignoreE)
_ZN40_INTERNAL_ade492c3_4_k_cu_19dc075e_350514cuda3std3__442_GLOBAL__N__ade492c3_4_k_cu_19dc075e_350516ignoreE:
	.zero		1
	.type		_ZN40_INTERNAL_ade492c3_4_k_cu_19dc075e_350514cute7productE,@object
	.size		_ZN40_INTERNAL_ade492c3_4_k_cu_19dc075e_350514cute7productE,(_ZN40_INTERNAL_ade492c3_4_k_cu_19dc075e_350514cuda3std3__45__cpo3endE - _ZN40_INTERNAL_ade492c3_4_k_cu_19dc075e_350514cute7productE)
_ZN40_INTERNAL_ade492c3_4_k_cu_19dc075e_350514cute7productE:
	.zero		1
	.type		_ZN40_INTERNAL_ade492c3_4_k_cu_19dc075e_350514cuda3std3__45__cpo3endE,@object
	.size		_ZN40_INTERNAL_ade492c3_4_k_cu_19dc075e_350514cuda3std3__45__cpo3endE,(_ZN40_INTERNAL_ade492c3_4_k_cu_19dc075e_350514cuda3std3__419piecewise_constructE - _ZN40_INTERNAL_ade492c3_4_k_cu_19dc075e_350514cuda3std3__45__cpo3endE)
_ZN40_INTERNAL_ade492c3_4_k_cu_19dc075e_350514cuda3std3__45__cpo3endE:
	.zero		1
	.type		_ZN40_INTERNAL_ade492c3_4_k_cu_19dc075e_350514cuda3std3__419piecewise_constructE,@object
	.size		_ZN40_INTERNAL_ade492c3_4_k_cu_19dc075e_350514cuda3std3__419piecewise_constructE,(_ZN40_INTERNAL_ade492c3_4_k_cu_19dc075e_350514cuda3std3__45__cpo4cendE - _ZN40_INTERNAL_ade492c3_4_k_cu_19dc075e_350514cuda3std3__419piecewise_constructE)
_ZN40_INTERNAL_ade492c3_4_k_cu_19dc075e_350514cuda3std3__419piecewise_constructE:
	.zero		1
	.type		_ZN40_INTERNAL_ade492c3_4_k_cu_19dc075e_350514cuda3std3__45__cpo4cendE,@object
	.size		_ZN40_INTERNAL_ade492c3_4_k_cu_19dc075e_350514cuda3std3__45__cpo4cendE,(_ZN40_INTERNAL_ade492c3_4_k_cu_19dc075e_350514cuda3std6ranges3__45__cpo4swapE - _ZN40_INTERNAL_ade492c3_4_k_cu_19dc075e_350514cuda3std3__45__cpo4cendE)
_ZN40_INTERNAL_ade492c3_4_k_cu_19dc075e_350514cuda3std3__45__cpo4cendE:
	.zero		1
	.type		_ZN40_INTERNAL_ade492c3_4_k_cu_19dc075e_350514cuda3std6ranges3__45__cpo4swapE,@object
	.size		_ZN40_INTERNAL_ade492c3_4_k_cu_19dc075e_350514cuda3std6ranges3__45__cpo4swapE,(.L_8 - _ZN40_INTERNAL_ade492c3_4_k_cu_19dc075e_350514cuda3std6ranges3__45__cpo4swapE)
_ZN40_INTERNAL_ade492c3_4_k_cu_19dc075e_350514cuda3std6ranges3__45__cpo4swapE:
	.zero		1
.L_8:


//--------------------- .nv.constant0._ZN7cutlass13device_kernelINS_4gemm6kernel13GemmUniversalIN4cute5tupleIJiiiiEEENS1_10collective13CollectiveMmaINS1_34MainloopSm90TmaGmmaWarpSpecializedILi7ENS5_IJNS4_1CILi1EEENSA_ILi2EEESB_EEENS1_35KernelTmaWarpSpecializedCooperativeEEENS5_IJNSA_ILi128EEESG_NSA_ILi64EEEEEENS_6half_tENS5_IJlSB_lEEESJ_SK_NS4_8TiledMMAINS4_8MMA_AtomIJNS4_4SM904GMMA26MMA_64x128x16_F32F16F16_SSILNSO_5MajorE0ELSQ_0ELNSO_7ScaleInE1ELSR_1EEEEEENS4_6LayoutINS5_IJSC_SB_SB_EEENS5_IJSB_NSA_ILi0EEESW_EEEEENS5_IJNS4_10UnderscoreESZ_SZ_EEEEENS4_23SM90_TMA_LOAD_MULTICASTENS4_14ComposedLayoutINS4_7SwizzleILi3ELi4ELi3EEENS4_18smem_ptr_flag_bitsILi16EEENSU_INS5_IJNSA_ILi8EEESH_EEENS5_IJSH_SB_EEEEEEEvNS4_8identityENS4_13SM90_TMA_LOADES1C_vS1D_EENS_8epilogue10collective6detail29Sm90TmaWarpSpecializedAdapterINS1H_15DefaultEpilogueISJ_SK_SK_NS1G_6thread17LinearCombinationISJ_Li1EffLNS1L_9ScaleType4KindE0ELNS_15FloatRoundStyleE2ESJ_EENS1_15EpilogueDefaultEEEEEvvEEEEvNT_6ParamsE --------------------------
	.section	.nv.constant0._ZN7cutlass13device_kernelINS_4gemm6kernel13GemmUniversalIN4cute5tupleIJiiiiEEENS1_10collective13CollectiveMmaINS1_34MainloopSm90TmaGmmaWarpSpecializedILi7ENS5_IJNS4_1CILi1EEENSA_ILi2EEESB_EEENS1_35KernelTmaWarpSpecializedCooperativeEEENS5_IJNSA_ILi128EEESG_NSA_ILi64EEEEEENS_6half_tENS5_IJlSB_lEEESJ_SK_NS4_8TiledMMAINS4_8MMA_AtomIJNS4_4SM904GMMA26MMA_64x128x16_F32F16F16_SSILNSO_5MajorE0ELSQ_0ELNSO_7ScaleInE1ELSR_1EEEEEENS4_6LayoutINS5_IJSC_SB_SB_EEENS5_IJSB_NSA_ILi0EEESW_EEEEENS5_IJNS4_10UnderscoreESZ_SZ_EEEEENS4_23SM90_TMA_LOAD_MULTICASTENS4_14ComposedLayoutINS4_7SwizzleILi3ELi4ELi3EEENS4_18smem_ptr_flag_bitsILi16EEENSU_INS5_IJNSA_ILi8EEESH_EEENS5_IJSH_SB_EEEEEEEvNS4_8identityENS4_13SM90_TMA_LOADES1C_vS1D_EENS_8epilogue10collective6detail29Sm90TmaWarpSpecializedAdapterINS1H_15DefaultEpilogueISJ_SK_SK_NS1G_6thread17LinearCombinationISJ_Li1EffLNS1L_9ScaleType4KindE0ELNS_15FloatRoundStyleE2ESJ_EENS1_15EpilogueDefaultEEEEEvvEEEEvNT_6ParamsE,"a",@progbits
	.sectionflags	@""
	.align	4
.nv.constant0._ZN7cutlass13device_kernelINS_4gemm6kernel13GemmUniversalIN4cute5tupleIJiiiiEEENS1_10collective13CollectiveMmaINS1_34MainloopSm90TmaGmmaWarpSpecializedILi7ENS5_IJNS4_1CILi1EEENSA_ILi2EEESB_EEENS1_35KernelTmaWarpSpecializedCooperativeEEENS5_IJNSA_ILi128EEESG_NSA_ILi64EEEEEENS_6half_tENS5_IJlSB_lEEESJ_SK_NS4_8TiledMMAINS4_8MMA_AtomIJNS4_4SM904GMMA26MMA_64x128x16_F32F16F16_SSILNSO_5MajorE0ELSQ_0ELNSO_7ScaleInE1ELSR_1EEEEEENS4_6LayoutINS5_IJSC_SB_SB_EEENS5_IJSB_NSA_ILi0EEESW_EEEEENS5_IJNS4_10UnderscoreESZ_SZ_EEEEENS4_23SM90_TMA_LOAD_MULTICASTENS4_14ComposedLayoutINS4_7SwizzleILi3ELi4ELi3EEENS4_18smem_ptr_flag_bitsILi16EEENSU_INS5_IJNSA_ILi8EEESH_EEENS5_IJSH_SB_EEEEEEEvNS4_8identityENS4_13SM90_TMA_LOADES1C_vS1D_EENS_8epilogue10collective6detail29Sm90TmaWarpSpecializedAdapterINS1H_15DefaultEpilogueISJ_SK_SK_NS1G_6thread17LinearCombinationISJ_Li1EffLNS1L_9ScaleType4KindE0ELNS_15FloatRoundStyleE2ESJ_EENS1_15EpilogueDefaultEEEEEvvEEEEvNT_6ParamsE:
	.zero		1664


//--------------------- SYMBOLS --------------------------

	.type		.nv.reservedSmem.offset0,@object
	.size		.nv.reservedSmem.offset0,0x4
	.type		__assertfail,@function
